//
// Generated by NVIDIA NVVM Compiler
//
// Compiler Build ID: CL-36424714
// Cuda compilation tools, release 13.0, V13.0.88
// Based on NVVM 20.0.0
//

.version 9.0
.target sm_100
.address_size 64

	// .globl	_Z30compute_residuals_and_jacobianPKdS0_S0_PdS1_i
.func  (.param .align 16 .b8 func_retval0[16]) __internal_trig_reduction_slowpathd
(
	.param .b64 __internal_trig_reduction_slowpathd_param_0
)
;
.global .align 8 .b8 __cudart_i2opi_d[144] = {8, 93, 141, 31, 177, 95, 251, 107, 234, 146, 82, 138, 247, 57, 7, 61, 123, 241, 229, 235, 199, 186, 39, 117, 45, 234, 95, 158, 102, 63, 70, 79, 183, 9, 203, 39, 207, 126, 54, 109, 31, 109, 10, 90, 139, 17, 47, 239, 15, 152, 5, 222, 255, 151, 248, 31, 59, 40, 249, 189, 139, 95, 132, 156, 244, 57, 83, 131, 57, 214, 145, 57, 65, 126, 95, 180, 38, 112, 156, 233, 132, 68, 187, 46, 245, 53, 130, 232, 62, 167, 41, 177, 28, 235, 29, 254, 28, 146, 209, 9, 234, 46, 73, 6, 224, 210, 77, 66, 58, 110, 36, 183, 97, 197, 187, 222, 171, 99, 81, 254, 65, 144, 67, 60, 153, 149, 98, 219, 192, 221, 52, 245, 209, 87, 39, 252, 41, 21, 68, 78, 110, 131, 249, 162};
.global .align 16 .b8 __cudart_sin_cos_coeffs[128] = {70, 210, 176, 44, 241, 229, 90, 190, 146, 227, 172, 105, 227, 29, 199, 62, 161, 98, 219, 25, 160, 1, 42, 191, 24, 8, 17, 17, 17, 17, 129, 63, 84, 85, 85, 85, 85, 85, 197, 191, 0, 0, 0, 0, 0, 0, 0, 0, 0, 0, 0, 0, 0, 0, 0, 0, 100, 129, 253, 32, 131, 255, 168, 189, 40, 133, 239, 193, 167, 238, 33, 62, 217, 230, 6, 142, 79, 126, 146, 190, 233, 188, 221, 25, 160, 1, 250, 62, 71, 93, 193, 22, 108, 193, 86, 191, 81, 85, 85, 85, 85, 85, 165, 63, 0, 0, 0, 0, 0, 0, 224, 191, 0, 0, 0, 0, 0, 0, 240, 63};

.visible .entry _Z30compute_residuals_and_jacobianPKdS0_S0_PdS1_i(
	.param .u64 .ptr .align 1 _Z30compute_residuals_and_jacobianPKdS0_S0_PdS1_i_param_0,
	.param .u64 .ptr .align 1 _Z30compute_residuals_and_jacobianPKdS0_S0_PdS1_i_param_1,
	.param .u64 .ptr .align 1 _Z30compute_residuals_and_jacobianPKdS0_S0_PdS1_i_param_2,
	.param .u64 .ptr .align 1 _Z30compute_residuals_and_jacobianPKdS0_S0_PdS1_i_param_3,
	.param .u64 .ptr .align 1 _Z30compute_residuals_and_jacobianPKdS0_S0_PdS1_i_param_4,
	.param .u32 _Z30compute_residuals_and_jacobianPKdS0_S0_PdS1_i_param_5
)
{
	.reg .pred 	%p<13>;
	.reg .b32 	%r<43>;
	.reg .b32 	%f<3>;
	.reg .b64 	%rd<26>;
	.reg .b64 	%fd<103>;

	ld.param.u64 	%rd2, [_Z30compute_residuals_and_jacobianPKdS0_S0_PdS1_i_param_0];
	ld.param.u64 	%rd3, [_Z30compute_residuals_and_jacobianPKdS0_S0_PdS1_i_param_1];
	ld.param.u64 	%rd4, [_Z30compute_residuals_and_jacobianPKdS0_S0_PdS1_i_param_2];
	ld.param.u64 	%rd5, [_Z30compute_residuals_and_jacobianPKdS0_S0_PdS1_i_param_3];
	ld.param.u64 	%rd6, [_Z30compute_residuals_and_jacobianPKdS0_S0_PdS1_i_param_4];
	ld.param.u32 	%r13, [_Z30compute_residuals_and_jacobianPKdS0_S0_PdS1_i_param_5];
	mov.u32 	%r14, %ctaid.x;
	mov.u32 	%r15, %ntid.x;
	mov.u32 	%r16, %tid.x;
	mad.lo.s32 	%r1, %r14, %r15, %r16;
	setp.ge.s32 	%p1, %r1, %r13;
	@%p1 bra 	$L__BB0_14;
	cvta.to.global.u64 	%rd7, %rd2;
	cvta.to.global.u64 	%rd8, %rd3;
	cvta.to.global.u64 	%rd1, %rd4;
	mul.wide.s32 	%rd9, %r1, 8;
	add.s64 	%rd10, %rd7, %rd9;
	ld.global.f64 	%fd1, [%rd10];
	add.s64 	%rd11, %rd8, %rd9;
	ld.global.f64 	%fd2, [%rd11];
	ld.global.f64 	%fd20, [%rd1];
	neg.f64 	%fd21, %fd20;
	mul.f64 	%fd3, %fd1, %fd21;
	fma.rn.f64 	%fd22, %fd3, 0d3FF71547652B82FE, 0d4338000000000000;
	{
	.reg .b32 %temp; 
	mov.b64 	{%r2, %temp}, %fd22;
	}
	mov.f64 	%fd23, 0dC338000000000000;
	add.rn.f64 	%fd24, %fd22, %fd23;
	fma.rn.f64 	%fd25, %fd24, 0dBFE62E42FEFA39EF, %fd3;
	fma.rn.f64 	%fd26, %fd24, 0dBC7ABC9E3B39803F, %fd25;
	fma.rn.f64 	%fd27, %fd26, 0d3E5ADE1569CE2BDF, 0d3E928AF3FCA213EA;
	fma.rn.f64 	%fd28, %fd27, %fd26, 0d3EC71DEE62401315;
	fma.rn.f64 	%fd29, %fd28, %fd26, 0d3EFA01997C89EB71;
	fma.rn.f64 	%fd30, %fd29, %fd26, 0d3F2A01A014761F65;
	fma.rn.f64 	%fd31, %fd30, %fd26, 0d3F56C16C1852B7AF;
	fma.rn.f64 	%fd32, %fd31, %fd26, 0d3F81111111122322;
	fma.rn.f64 	%fd33, %fd32, %fd26, 0d3FA55555555502A1;
	fma.rn.f64 	%fd34, %fd33, %fd26, 0d3FC5555555555511;
	fma.rn.f64 	%fd35, %fd34, %fd26, 0d3FE000000000000B;
	fma.rn.f64 	%fd36, %fd35, %fd26, 0d3FF0000000000000;
	fma.rn.f64 	%fd37, %fd36, %fd26, 0d3FF0000000000000;
	{
	.reg .b32 %temp; 
	mov.b64 	{%r3, %temp}, %fd37;
	}
	{
	.reg .b32 %temp; 
	mov.b64 	{%temp, %r4}, %fd37;
	}
	shl.b32 	%r17, %r2, 20;
	add.s32 	%r18, %r17, %r4;
	mov.b64 	%fd99, {%r3, %r18};
	{
	.reg .b32 %temp; 
	mov.b64 	{%temp, %r19}, %fd3;
	}
	mov.b32 	%f2, %r19;
	abs.f32 	%f1, %f2;
	setp.lt.f32 	%p2, %f1, 0f4086232B;
	@%p2 bra 	$L__BB0_4;
	setp.lt.f64 	%p3, %fd3, 0d0000000000000000;
	add.f64 	%fd38, %fd3, 0d7FF0000000000000;
	selp.f64 	%fd99, 0d0000000000000000, %fd38, %p3;
	setp.geu.f32 	%p4, %f1, 0f40874800;
	@%p4 bra 	$L__BB0_4;
	shr.u32 	%r20, %r2, 31;
	add.s32 	%r21, %r2, %r20;
	shr.s32 	%r22, %r21, 1;
	shl.b32 	%r23, %r22, 20;
	add.s32 	%r24, %r4, %r23;
	mov.b64 	%fd39, {%r3, %r24};
	sub.s32 	%r25, %r2, %r22;
	shl.b32 	%r26, %r25, 20;
	add.s32 	%r27, %r26, 1072693248;
	mov.b32 	%r28, 0;
	mov.b64 	%fd40, {%r28, %r27};
	mul.f64 	%fd99, %fd40, %fd39;
$L__BB0_4:
	ld.global.f64 	%fd41, [%rd1+8];
	mul.f64 	%fd8, %fd1, %fd41;
	abs.f64 	%fd9, %fd8;
	setp.neu.f64 	%p5, %fd9, 0d7FF0000000000000;
	@%p5 bra 	$L__BB0_6;
	mov.f64 	%fd47, 0d0000000000000000;
	mul.rn.f64 	%fd101, %fd8, %fd47;
	mov.b32 	%r41, 1;
	bra.uni 	$L__BB0_9;
$L__BB0_6:
	mul.f64 	%fd42, %fd8, 0d3FE45F306DC9C883;
	cvt.rni.s32.f64 	%r40, %fd42;
	cvt.rn.f64.s32 	%fd43, %r40;
	fma.rn.f64 	%fd44, %fd43, 0dBFF921FB54442D18, %fd8;
	fma.rn.f64 	%fd45, %fd43, 0dBC91A62633145C00, %fd44;
	fma.rn.f64 	%fd101, %fd43, 0dB97B839A252049C0, %fd45;
	setp.ltu.f64 	%p6, %fd9, 0d41E0000000000000;
	@%p6 bra 	$L__BB0_8;
	{ // callseq 0, 0
	.param .b64 param0;
	st.param.f64 	[param0], %fd8;
	.param .align 16 .b8 retval0[16];
	call.uni (retval0), 
	__internal_trig_reduction_slowpathd, 
	(
	param0
	);
	ld.param.f64 	%fd101, [retval0];
	ld.param.b32 	%r40, [retval0+8];
	} // callseq 0
$L__BB0_8:
	add.s32 	%r41, %r40, 1;
$L__BB0_9:
	setp.neu.f64 	%p7, %fd9, 0d7FF0000000000000;
	shl.b32 	%r31, %r41, 6;
	cvt.u64.u32 	%rd12, %r31;
	and.b64  	%rd13, %rd12, 64;
	mov.u64 	%rd14, __cudart_sin_cos_coeffs;
	add.s64 	%rd15, %rd14, %rd13;
	mul.rn.f64 	%fd48, %fd101, %fd101;
	and.b32  	%r32, %r41, 1;
	setp.eq.b32 	%p8, %r32, 1;
	selp.f64 	%fd49, 0dBDA8FF8320FD8164, 0d3DE5DB65F9785EBA, %p8;
	ld.global.nc.v2.f64 	{%fd50, %fd51}, [%rd15];
	fma.rn.f64 	%fd52, %fd49, %fd48, %fd50;
	fma.rn.f64 	%fd53, %fd52, %fd48, %fd51;
	ld.global.nc.v2.f64 	{%fd54, %fd55}, [%rd15+16];
	fma.rn.f64 	%fd56, %fd53, %fd48, %fd54;
	fma.rn.f64 	%fd57, %fd56, %fd48, %fd55;
	ld.global.nc.v2.f64 	{%fd58, %fd59}, [%rd15+32];
	fma.rn.f64 	%fd60, %fd57, %fd48, %fd58;
	fma.rn.f64 	%fd61, %fd60, %fd48, %fd59;
	fma.rn.f64 	%fd62, %fd61, %fd101, %fd101;
	fma.rn.f64 	%fd63, %fd61, %fd48, 0d3FF0000000000000;
	selp.f64 	%fd64, %fd63, %fd62, %p8;
	and.b32  	%r33, %r41, 2;
	setp.eq.s32 	%p9, %r33, 0;
	mov.f64 	%fd65, 0d0000000000000000;
	sub.f64 	%fd66, %fd65, %fd64;
	selp.f64 	%fd15, %fd64, %fd66, %p9;
	@%p7 bra 	$L__BB0_11;
	mov.f64 	%fd72, 0d0000000000000000;
	mul.rn.f64 	%fd102, %fd8, %fd72;
	mov.b32 	%r42, 0;
	bra.uni 	$L__BB0_13;
$L__BB0_11:
	mul.f64 	%fd67, %fd8, 0d3FE45F306DC9C883;
	cvt.rni.s32.f64 	%r42, %fd67;
	cvt.rn.f64.s32 	%fd68, %r42;
	fma.rn.f64 	%fd69, %fd68, 0dBFF921FB54442D18, %fd8;
	fma.rn.f64 	%fd70, %fd68, 0dBC91A62633145C00, %fd69;
	fma.rn.f64 	%fd102, %fd68, 0dB97B839A252049C0, %fd70;
	setp.ltu.f64 	%p10, %fd9, 0d41E0000000000000;
	@%p10 bra 	$L__BB0_13;
	{ // callseq 1, 0
	.param .b64 param0;
	st.param.f64 	[param0], %fd8;
	.param .align 16 .b8 retval0[16];
	call.uni (retval0), 
	__internal_trig_reduction_slowpathd, 
	(
	param0
	);
	ld.param.f64 	%fd102, [retval0];
	ld.param.b32 	%r42, [retval0+8];
	} // callseq 1
$L__BB0_13:
	shl.b32 	%r36, %r42, 6;
	cvt.u64.u32 	%rd16, %r36;
	and.b64  	%rd17, %rd16, 64;
	add.s64 	%rd19, %rd14, %rd17;
	mul.rn.f64 	%fd73, %fd102, %fd102;
	and.b32  	%r37, %r42, 1;
	setp.eq.b32 	%p11, %r37, 1;
	selp.f64 	%fd74, 0dBDA8FF8320FD8164, 0d3DE5DB65F9785EBA, %p11;
	ld.global.nc.v2.f64 	{%fd75, %fd76}, [%rd19];
	fma.rn.f64 	%fd77, %fd74, %fd73, %fd75;
	fma.rn.f64 	%fd78, %fd77, %fd73, %fd76;
	ld.global.nc.v2.f64 	{%fd79, %fd80}, [%rd19+16];
	fma.rn.f64 	%fd81, %fd78, %fd73, %fd79;
	fma.rn.f64 	%fd82, %fd81, %fd73, %fd80;
	ld.global.nc.v2.f64 	{%fd83, %fd84}, [%rd19+32];
	fma.rn.f64 	%fd85, %fd82, %fd73, %fd83;
	fma.rn.f64 	%fd86, %fd85, %fd73, %fd84;
	fma.rn.f64 	%fd87, %fd86, %fd102, %fd102;
	fma.rn.f64 	%fd88, %fd86, %fd73, 0d3FF0000000000000;
	selp.f64 	%fd89, %fd88, %fd87, %p11;
	and.b32  	%r38, %r42, 2;
	setp.eq.s32 	%p12, %r38, 0;
	mov.f64 	%fd90, 0d0000000000000000;
	sub.f64 	%fd91, %fd90, %fd89;
	selp.f64 	%fd92, %fd89, %fd91, %p12;
	mul.f64 	%fd93, %fd99, %fd15;
	sub.f64 	%fd94, %fd2, %fd93;
	cvta.to.global.u64 	%rd20, %rd5;
	mul.wide.s32 	%rd21, %r1, 8;
	add.s64 	%rd22, %rd20, %rd21;
	st.global.f64 	[%rd22], %fd94;
	mul.f64 	%fd95, %fd1, %fd93;
	shl.b32 	%r39, %r1, 1;
	cvta.to.global.u64 	%rd23, %rd6;
	mul.wide.s32 	%rd24, %r39, 8;
	add.s64 	%rd25, %rd23, %rd24;
	st.global.f64 	[%rd25], %fd95;
	neg.f64 	%fd96, %fd1;
	mul.f64 	%fd97, %fd99, %fd96;
	mul.f64 	%fd98, %fd97, %fd92;
	st.global.f64 	[%rd25+8], %fd98;
$L__BB0_14:
	ret;

}
.func  (.param .align 16 .b8 func_retval0[16]) __internal_trig_reduction_slowpathd(
	.param .b64 __internal_trig_reduction_slowpathd_param_0
)
{
	.local .align 8 .b8 	__local_depot1[40];
	.reg .b64 	%SP;
	.reg .b64 	%SPL;
	.reg .pred 	%p<10>;
	.reg .b32 	%r<47>;
	.reg .b64 	%rd<74>;
	.reg .b64 	%fd<5>;

	mov.u64 	%SPL, __local_depot1;
	ld.param.f64 	%fd4, [__internal_trig_reduction_slowpathd_param_0];
	add.u64 	%rd1, %SPL, 0;
	{
	.reg .b32 %temp; 
	mov.b64 	{%temp, %r1}, %fd4;
	}
	shr.u32 	%r2, %r1, 20;
	and.b32  	%r3, %r2, 2047;
	setp.eq.s32 	%p1, %r3, 2047;
	mov.b32 	%r46, 0;
	@%p1 bra 	$L__BB1_9;
	add.s32 	%r20, %r3, -1024;
	mov.b64 	%rd20, %fd4;
	shl.b64 	%rd2, %rd20, 11;
	shr.u32 	%r4, %r20, 6;
	sub.s32 	%r45, 15, %r4;
	sub.s32 	%r21, 19, %r4;
	setp.lt.u32 	%p2, %r20, 128;
	selp.b32 	%r6, 18, %r21, %p2;
	setp.ge.s32 	%p3, %r45, %r6;
	mov.b64 	%rd70, 0;
	@%p3 bra 	$L__BB1_4;
	add.s32 	%r23, %r6, %r4;
	neg.s32 	%r43, %r23;
	or.b64  	%rd3, %rd2, -9223372036854775808;
	mov.b64 	%rd70, 0;
	mov.b32 	%r42, 0;
	mov.u64 	%rd25, __cudart_i2opi_d;
	mov.u32 	%r44, %r45;
$L__BB1_3:
	.pragma "nounroll";
	mul.wide.s32 	%rd22, %r42, 8;
	add.s64 	%rd23, %rd1, %rd22;
	mul.wide.s32 	%rd24, %r44, 8;
	add.s64 	%rd26, %rd25, %rd24;
	ld.global.nc.u64 	%rd27, [%rd26];
	{
	.reg .u32 %r0, %r1, %r2, %r3, %alo, %ahi, %blo, %bhi, %clo, %chi;
	mov.b64 	{%alo,%ahi}, %rd27;
	mov.b64 	{%blo,%bhi}, %rd3;
	mov.b64 	{%clo,%chi}, %rd70;
	mad.lo.cc.u32 	%r0, %alo, %blo, %clo;
	madc.hi.cc.u32 	%r1, %alo, %blo, %chi;
	madc.hi.u32 	%r2, %alo, %bhi, 0;
	mad.lo.cc.u32 	%r1, %alo, %bhi, %r1;
	madc.hi.cc.u32 	%r2, %ahi, %blo, %r2;
	madc.hi.u32 	%r3, %ahi, %bhi, 0;
	mad.lo.cc.u32 	%r1, %ahi, %blo, %r1;
	madc.lo.cc.u32 	%r2, %ahi, %bhi, %r2;
	addc.u32 	%r3, %r3, 0;
	mov.b64 	%rd28, {%r0,%r1};
	mov.b64 	%rd70, {%r2,%r3};
	}
	st.local.u64 	[%rd23], %rd28;
	add.s32 	%r44, %r44, 1;
	add.s32 	%r43, %r43, 1;
	add.s32 	%r42, %r42, 1;
	setp.ne.s32 	%p4, %r43, -15;
	mov.u32 	%r45, %r6;
	@%p4 bra 	$L__BB1_3;
$L__BB1_4:
	cvt.s64.s32 	%rd29, %r45;
	cvt.u64.u32 	%rd30, %r4;
	add.s64 	%rd31, %rd30, %rd29;
	shl.b64 	%rd32, %rd31, 3;
	add.s64 	%rd33, %rd1, %rd32;
	st.local.u64 	[%rd33+-120], %rd70;
	and.b32  	%r15, %r2, 63;
	ld.local.u64 	%rd72, [%rd1+16];
	ld.local.u64 	%rd71, [%rd1+24];
	setp.eq.s32 	%p5, %r15, 0;
	@%p5 bra 	$L__BB1_6;
	shl.b64 	%rd34, %rd71, %r15;
	shr.u64 	%rd35, %rd72, 1;
	xor.b32  	%r24, %r15, 63;
	shr.u64 	%rd36, %rd35, %r24;
	or.b64  	%rd71, %rd34, %rd36;
	ld.local.u64 	%rd37, [%rd1+8];
	shl.b64 	%rd38, %rd72, %r15;
	shr.u64 	%rd39, %rd37, 1;
	shr.u64 	%rd40, %rd39, %r24;
	or.b64  	%rd72, %rd38, %rd40;
$L__BB1_6:
	and.b32  	%r25, %r1, -2147483648;
	shr.u64 	%rd41, %rd71, 62;
	cvt.u32.u64 	%r26, %rd41;
	mov.b64 	{%r27, %r28}, %rd71;
	mov.b64 	{%r29, %r30}, %rd72;
	shf.l.wrap.b32 	%r31, %r30, %r27, 2;
	shf.l.wrap.b32 	%r32, %r27, %r28, 2;
	mov.b64 	%rd42, {%r31, %r32};
	shl.b64 	%rd43, %rd72, 2;
	shr.u64 	%rd44, %rd42, 63;
	cvt.u32.u64 	%r33, %rd44;
	add.s32 	%r34, %r33, %r26;
	setp.eq.s32 	%p6, %r25, 0;
	neg.s32 	%r35, %r34;
	selp.b32 	%r46, %r34, %r35, %p6;
	setp.gt.s64 	%p7, %rd42, -1;
	mov.b64 	%rd45, 0;
	{
	.reg .u32 %r0, %r1, %r2, %r3, %a0, %a1, %a2, %a3, %b0, %b1, %b2, %b3;
	mov.b64 	{%a0,%a1}, %rd45;
	mov.b64 	{%a2,%a3}, %rd45;
	mov.b64 	{%b0,%b1}, %rd43;
	mov.b64 	{%b2,%b3}, %rd42;
	sub.cc.u32 	%r0, %a0, %b0;
	subc.cc.u32 	%r1, %a1, %b1;
	subc.cc.u32 	%r2, %a2, %b2;
	subc.u32 	%r3, %a3, %b3;
	mov.b64 	%rd46, {%r0,%r1};
	mov.b64 	%rd47, {%r2,%r3};
	}
	xor.b32  	%r36, %r25, -2147483648;
	selp.b64 	%rd73, %rd42, %rd47, %p7;
	selp.b64 	%rd14, %rd43, %rd46, %p7;
	selp.b32 	%r17, %r25, %r36, %p7;
	clz.b64 	%r37, %rd73;
	cvt.u64.u32 	%rd15, %r37;
	setp.eq.s32 	%p8, %r37, 0;
	@%p8 bra 	$L__BB1_8;
	cvt.u32.u64 	%r38, %rd15;
	and.b32  	%r39, %r38, 63;
	shl.b64 	%rd48, %rd73, %r39;
	shr.u64 	%rd49, %rd14, 1;
	not.b32 	%r40, %r38;
	and.b32  	%r41, %r40, 63;
	shr.u64 	%rd50, %rd49, %r41;
	or.b64  	%rd73, %rd48, %rd50;
$L__BB1_8:
	mov.b64 	%rd51, -3958705157555305931;
	{
	.reg .u32 %r0, %r1, %r2, %r3, %alo, %ahi, %blo, %bhi;
	mov.b64 	{%alo,%ahi}, %rd73;
	mov.b64 	{%blo,%bhi}, %rd51;
	mul.lo.u32 	%r0, %alo, %blo;
	mul.hi.u32 	%r1, %alo, %blo;
	mad.lo.cc.u32 	%r1, %alo, %bhi, %r1;
	madc.hi.u32 	%r2, %alo, %bhi, 0;
	mad.lo.cc.u32 	%r1, %ahi, %blo, %r1;
	madc.hi.cc.u32 	%r2, %ahi, %blo, %r2;
	madc.hi.u32 	%r3, %ahi, %bhi, 0;
	mad.lo.cc.u32 	%r2, %ahi, %bhi, %r2;
	addc.u32 	%r3, %r3, 0;
	mov.b64 	%rd52, {%r0,%r1};
	mov.b64 	%rd53, {%r2,%r3};
	}
	setp.gt.s64 	%p9, %rd53, 0;
	{
	.reg .u32 %r0, %r1, %r2, %r3, %a0, %a1, %a2, %a3, %b0, %b1, %b2, %b3;
	mov.b64 	{%a0,%a1}, %rd52;
	mov.b64 	{%a2,%a3}, %rd53;
	mov.b64 	{%b0,%b1}, %rd52;
	mov.b64 	{%b2,%b3}, %rd53;
	add.cc.u32 	%r0, %a0, %b0;
	addc.cc.u32 	%r1, %a1, %b1;
	addc.cc.u32 	%r2, %a2, %b2;
	addc.u32 	%r3, %a3, %b3;
	mov.b64 	%rd54, {%r0,%r1};
	mov.b64 	%rd55, {%r2,%r3};
	}
	selp.b64 	%rd56, %rd55, %rd53, %p9;
	selp.s64 	%rd57, -1, 0, %p9;
	sub.s64 	%rd58, %rd57, %rd15;
	cvt.u64.u32 	%rd59, %r17;
	shl.b64 	%rd60, %rd59, 32;
	add.s64 	%rd61, %rd56, 1;
	shr.u64 	%rd62, %rd61, 10;
	add.s64 	%rd63, %rd62, 1;
	shr.u64 	%rd64, %rd63, 1;
	shl.b64 	%rd65, %rd58, 52;
	add.s64 	%rd66, %rd65, %rd64;
	add.s64 	%rd67, %rd66, 4602678819172646912;
	or.b64  	%rd68, %rd67, %rd60;
	mov.b64 	%fd4, %rd68;
$L__BB1_9:
	st.param.f64 	[func_retval0], %fd4;
	st.param.b32 	[func_retval0+8], %r46;
	ret;

}


// ===== COMPILED SASS (sm_100) =====

	.target	sm_100

	.elftype	@"ET_EXEC"


//--------------------- .note.nv.tkinfo           --------------------------
	.section	.note.nv.tkinfo,"",@"SHT_NOTE"
	.sectionflags	@"SHF_NOTE_NV_TKINFO"
	.tkinfo
        /*0018*/ 	.word	0x00000002
        /*0030*/ 	.string	""
        /*0030*/ 	.string	"ptxas"
        /*0030*/ 	.string	"Cuda compilation tools, release 13.0, V13.0.88"
        /*0030*/ 	.string	"Build cuda_13.0.r13.0/compiler.36424714_0"
        /*0030*/ 	.string	"-arch sm_100 -m 64 "



//--------------------- .note.nv.cuinfo           --------------------------
	.section	.note.nv.cuinfo,"",@"SHT_NOTE"
	.sectionflags	@"SHF_NOTE_NV_CUINFO"
        /*0018*/ 	.short	0x0002
        /*001a*/ 	.short	0x0064
        /*001c*/ 	.short	0x0082
	.zero		2


//--------------------- .nv.info                  --------------------------
	.section	.nv.info,"",@"SHT_CUDA_INFO"
	.align	4


	//----- nvinfo : EIATTR_REGCOUNT
	.align		4
        /*0000*/ 	.byte	0x04, 0x2f
        /*0002*/ 	.short	(.L_3 - .L_2)
	.align		4
.L_2:
        /*0004*/ 	.word	index@(_Z30compute_residuals_and_jacobianPKdS0_S0_PdS1_i)
        /*0008*/ 	.word	0x00000020


	//----- nvinfo : EIATTR_FRAME_SIZE
	.align		4
.L_3:
        /*000c*/ 	.byte	0x04, 0x11
        /*000e*/ 	.short	(.L_5 - .L_4)
	.align		4
.L_4:
        /*0010*/ 	.word	index@($_Z30compute_residuals_and_jacobianPKdS0_S0_PdS1_i$__internal_trig_reduction_slowpathd)
        /*0014*/ 	.word	0x00000028


	//----- nvinfo : EIATTR_FRAME_SIZE
	.align		4
.L_5:
        /*0018*/ 	.byte	0x04, 0x11
        /*001a*/ 	.short	(.L_7 - .L_6)
	.align		4
.L_6:
        /*001c*/ 	.word	index@(_Z30compute_residuals_and_jacobianPKdS0_S0_PdS1_i)
        /*0020*/ 	.word	0x00000028


	//----- nvinfo : EIATTR_MIN_STACK_SIZE
	.align		4
.L_7:
        /*0024*/ 	.byte	0x04, 0x12
        /*0026*/ 	.short	(.L_9 - .L_8)
	.align		4
.L_8:
        /*0028*/ 	.word	index@(_Z30compute_residuals_and_jacobianPKdS0_S0_PdS1_i)
        /*002c*/ 	.word	0x00000028
.L_9:


//--------------------- .nv.compat                --------------------------
	.section	.nv.compat,"",@"SHT_CUDA_COMPAT_INFO"
	.align	4
        /*0000*/ 	.byte	0x02, 0x09, 0x00, 0x00, 0x02, 0x02, 0x01, 0x00, 0x02, 0x05, 0x05, 0x00, 0x03, 0x07, 0x01, 0x01
        /*0010*/ 	.byte	0x02, 0x03, 0x00, 0x00, 0x02, 0x06, 0x01, 0x00, 0x04, 0x0b, 0x08, 0x00, 0x01, 0x00, 0x00, 0x00
        /*0020*/ 	.byte	0x00, 0x00, 0x00, 0x00


//--------------------- .nv.info._Z30compute_residuals_and_jacobianPKdS0_S0_PdS1_i --------------------------
	.section	.nv.info._Z30compute_residuals_and_jacobianPKdS0_S0_PdS1_i,"",@"SHT_CUDA_INFO"
	.sectionflags	@""
	.align	4


	//----- nvinfo : EIATTR_CUDA_API_VERSION
	.align		4
        /*0000*/ 	.byte	0x04, 0x37
        /*0002*/ 	.short	(.L_11 - .L_10)
.L_10:
        /*0004*/ 	.word	0x00000082


	//----- nvinfo : EIATTR_KPARAM_INFO
	.align		4
.L_11:
        /*0008*/ 	.byte	0x04, 0x17
        /*000a*/ 	.short	(.L_13 - .L_12)
.L_12:
        /*000c*/ 	.word	0x00000000
        /*0010*/ 	.short	0x0005
        /*0012*/ 	.short	0x0028
        /*0014*/ 	.byte	0x00, 0xf0, 0x11, 0x00


	//----- nvinfo : EIATTR_KPARAM_INFO
	.align		4
.L_13:
        /*0018*/ 	.byte	0x04, 0x17
        /*001a*/ 	.short	(.L_15 - .L_14)
.L_14:
        /*001c*/ 	.word	0x00000000
        /*0020*/ 	.short	0x0004
        /*0022*/ 	.short	0x0020
        /*0024*/ 	.byte	0x00, 0xf5, 0x21, 0x00


	//----- nvinfo : EIATTR_KPARAM_INFO
	.align		4
.L_15:
        /*0028*/ 	.byte	0x04, 0x17
        /*002a*/ 	.short	(.L_17 - .L_16)
.L_16:
        /*002c*/ 	.word	0x00000000
        /*0030*/ 	.short	0x0003
        /*0032*/ 	.short	0x0018
        /*0034*/ 	.byte	0x00, 0xf5, 0x21, 0x00


	//----- nvinfo : EIATTR_KPARAM_INFO
	.align		4
.L_17:
        /*0038*/ 	.byte	0x04, 0x17
        /*003a*/ 	.short	(.L_19 - .L_18)
.L_18:
        /*003c*/ 	.word	0x00000000
        /*0040*/ 	.short	0x0002
        /*0042*/ 	.short	0x0010
        /*0044*/ 	.byte	0x00, 0xf5, 0x21, 0x00


	//----- nvinfo : EIATTR_KPARAM_INFO
	.align		4
.L_19:
        /*0048*/ 	.byte	0x04, 0x17
        /*004a*/ 	.short	(.L_21 - .L_20)
.L_20:
        /*004c*/ 	.word	0x00000000
        /*0050*/ 	.short	0x0001
        /*0052*/ 	.short	0x0008
        /*0054*/ 	.byte	0x00, 0xf5, 0x21, 0x00


	//----- nvinfo : EIATTR_KPARAM_INFO
	.align		4
.L_21:
        /*0058*/ 	.byte	0x04, 0x17
        /*005a*/ 	.short	(.L_23 - .L_22)
.L_22:
        /*005c*/ 	.word	0x00000000
        /*0060*/ 	.short	0x0000
        /*0062*/ 	.short	0x0000
        /*0064*/ 	.byte	0x00, 0xf5, 0x21, 0x00


	//----- nvinfo : EIATTR_SPARSE_MMA_MASK
	.align		4
.L_23:
        /*0068*/ 	.byte	0x03, 0x50
        /*006a*/ 	.short	0x0000


	//----- nvinfo : EIATTR_MAXREG_COUNT
	.align		4
        /*006c*/ 	.byte	0x03, 0x1b
        /*006e*/ 	.short	0x00ff


	//----- nvinfo : EIATTR_MERCURY_ISA_VERSION
	.align		4
        /*0070*/ 	.byte	0x03, 0x5f
        /*0072*/ 	.short	0x0101


	//----- nvinfo : EIATTR_VRC_CTA_INIT_COUNT
	.align		4
        /*0074*/ 	.byte	0x02, 0x4a
	.zero		1
	.zero		1


	//----- nvinfo : EIATTR_EXIT_INSTR_OFFSETS
	.align		4
        /*0078*/ 	.byte	0x04, 0x1c
        /*007a*/ 	.short	(.L_25 - .L_24)


	//   ....[0]....
.L_24:
        /*007c*/ 	.word	0x00000080


	//   ....[1]....
        /*0080*/ 	.word	0x00000d30


	//----- nvinfo : EIATTR_CRS_STACK_SIZE
	.align		4
.L_25:
        /*0084*/ 	.byte	0x04, 0x1e
        /*0086*/ 	.short	(.L_27 - .L_26)
.L_26:
        /*0088*/ 	.word	0x00000000


	//----- nvinfo : EIATTR_CBANK_PARAM_SIZE
	.align		4
.L_27:
        /*008c*/ 	.byte	0x03, 0x19
        /*008e*/ 	.short	0x002c


	//----- nvinfo : EIATTR_PARAM_CBANK
	.align		4
        /*0090*/ 	.byte	0x04, 0x0a
        /*0092*/ 	.short	(.L_29 - .L_28)
	.align		4
.L_28:
        /*0094*/ 	.word	index@(.nv.constant0._Z30compute_residuals_and_jacobianPKdS0_S0_PdS1_i)
        /*0098*/ 	.short	0x0380
        /*009a*/ 	.short	0x002c


	//----- nvinfo : EIATTR_SW_WAR
	.align		4
.L_29:
        /*009c*/ 	.byte	0x04, 0x36
        /*009e*/ 	.short	(.L_31 - .L_30)
.L_30:
        /*00a0*/ 	.word	0x00000008
.L_31:


//--------------------- .nv.callgraph             --------------------------
	.section	.nv.callgraph,"",@"SHT_CUDA_CALLGRAPH"
	.align	4
	.sectionentsize	8
	.align		4
        /*0000*/ 	.word	0x00000000
	.align		4
        /*0004*/ 	.word	0xffffffff
	.align		4
        /*0008*/ 	.word	0x00000000
	.align		4
        /*000c*/ 	.word	0xfffffffe
	.align		4
        /*0010*/ 	.word	0x00000000
	.align		4
        /*0014*/ 	.word	0xfffffffd
	.align		4
        /*0018*/ 	.word	0x00000000
	.align		4
        /*001c*/ 	.word	0xfffffffc


//--------------------- .nv.constant4             --------------------------
	.section	.nv.constant4,"a",@progbits
	.align	8
	.align		8
.nv.constant4:
        /*0000*/ 	.dword	__cudart_i2opi_d
	.align		8
        /*0008*/ 	.dword	__cudart_sin_cos_coeffs


//--------------------- .text._Z30compute_residuals_and_jacobianPKdS0_S0_PdS1_i --------------------------
	.section	.text._Z30compute_residuals_and_jacobianPKdS0_S0_PdS1_i,"ax",@progbits
	.align	128
        .global         _Z30compute_residuals_and_jacobianPKdS0_S0_PdS1_i
        .type           _Z30compute_residuals_and_jacobianPKdS0_S0_PdS1_i,@function
        .size           _Z30compute_residuals_and_jacobianPKdS0_S0_PdS1_i,(.L_x_16 - _Z30compute_residuals_and_jacobianPKdS0_S0_PdS1_i)
        .other          _Z30compute_residuals_and_jacobianPKdS0_S0_PdS1_i,@"STO_CUDA_ENTRY STV_DEFAULT"
_Z30compute_residuals_and_jacobianPKdS0_S0_PdS1_i:
.text._Z30compute_residuals_and_jacobianPKdS0_S0_PdS1_i:
[----:B------:R-:W0:Y:S01]  /*0000*/  LDC R1, c[0x0][0x37c] ;  /* 0x0000df00ff017b82 */ /* 0x000e220000000800 */
[----:B------:R-:W1:Y:S07]  /*0010*/  S2R R3, SR_TID.X ;  /* 0x0000000000037919 */ /* 0x000e6e0000002100 */
[----:B------:R-:W1:Y:S01]  /*0020*/  S2UR UR4, SR_CTAID.X ;  /* 0x00000000000479c3 */ /* 0x000e620000002500 */
[----:B------:R-:W2:Y:S01]  /*0030*/  LDCU UR5, c[0x0][0x3a8] ;  /* 0x00007500ff0577ac */ /* 0x000ea20008000800 */
[----:B0-----:R-:W-:-:S06]  /*0040*/  VIADD R1, R1, 0xffffffd8 ;  /* 0xffffffd801017836 */ /* 0x001fcc0000000000 */
[----:B------:R-:W1:Y:S02]  /*0050*/  LDC R0, c[0x0][0x360] ;  /* 0x0000d800ff007b82 */ /* 0x000e640000000800 */
[----:B-1----:R-:W-:-:S05]  /*0060*/  IMAD R0, R0, UR4, R3 ;  /* 0x0000000400007c24 */ /* 0x002fca000f8e0203 */
[----:B--2---:R-:W-:-:S13]  /*0070*/  ISETP.GE.AND P0, PT, R0, UR5, PT ;  /* 0x0000000500007c0c */ /* 0x004fda000bf06270 */
[----:B------:R-:W-:Y:S05]  /*0080*/  @P0 EXIT ;  /* 0x000000000000094d */ /* 0x000fea0003800000 */
[----:B------:R-:W0:Y:S01]  /*0090*/  LDC.64 R6, c[0x0][0x380] ;  /* 0x0000e000ff067b82 */ /* 0x000e220000000a00 */
[----:B------:R-:W1:Y:S07]  /*00a0*/  LDCU.64 UR4, c[0x0][0x358] ;  /* 0x00006b00ff0477ac */ /* 0x000e6e0008000a00 */
[----:B------:R-:W2:Y:S08]  /*00b0*/  LDC.64 R4, c[0x0][0x390] ;  /* 0x0000e400ff047b82 */ /* 0x000eb00000000a00 */
[----:B------:R-:W3:Y:S01]  /*00c0*/  LDC.64 R2, c[0x0][0x388] ;  /* 0x0000e200ff027b82 */ /* 0x000ee20000000a00 */
[----:B0-----:R-:W-:-:S06]  /*00d0*/  IMAD.WIDE R6, R0, 0x8, R6 ;  /* 0x0000000800067825 */ /* 0x001fcc00078e0206 */
[----:B-1----:R-:W4:Y:S04]  /*00e0*/  LDG.E.64 R6, desc[UR4][R6.64] ;  /* 0x0000000406067981 */ /* 0x002f28000c1e1b00 */
[----:B--2---:R-:W4:Y:S04]  /*00f0*/  LDG.E.64 R8, desc[UR4][R4.64] ;  /* 0x0000000404087981 */ /* 0x004f28000c1e1b00 */
[----:B------:R0:W2:Y:S01]  /*0100*/  LDG.E.64 R20, desc[UR4][R4.64+0x8] ;  /* 0x0000080404147981 */ /* 0x0000a2000c1e1b00 */
[----:B---3--:R-:W-:-:S06]  /*0110*/  IMAD.WIDE R2, R0, 0x8, R2 ;  /* 0x0000000800027825 */ /* 0x008fcc00078e0202 */
[----:B------:R-:W5:Y:S01]  /*0120*/  LDG.E.64 R2, desc[UR4][R2.64] ;  /* 0x0000000402027981 */ /* 0x000f62000c1e1b00 */
[----:B------:R-:W-:Y:S02]  /*0130*/  IMAD.MOV.U32 R10, RZ, RZ, 0x652b82fe ;  /* 0x652b82feff0a7424 */ /* 0x000fe400078e00ff */
[----:B------:R-:W-:Y:S01]  /*0140*/  IMAD.MOV.U32 R11, RZ, RZ, 0x3ff71547 ;  /* 0x3ff71547ff0b7424 */ /* 0x000fe200078e00ff */
[----:B------:R-:W-:Y:S01]  /*0150*/  UMOV UR6, 0xfefa39ef ;  /* 0xfefa39ef00067882 */ /* 0x000fe20000000000 */
[----:B------:R-:W-:Y:S01]  /*0160*/  UMOV UR7, 0x3fe62e42 ;  /* 0x3fe62e4200077882 */ /* 0x000fe20000000000 */
[----:B------:R-:W-:Y:S01]  /*0170*/  BSSY.RECONVERGENT B0, `(.L_x_0) ;  /* 0x000003a000007945 */ /* 0x000fe20003800200 */
[----:B----4-:R-:W-:-:S08]  /*0180*/  DMUL R8, R6, -R8 ;  /* 0x8000000806087228 */ /* 0x010fd00000000000 */
[----:B------:R-:W-:-:S08]  /*0190*/  DFMA R10, R8, R10, 6.75539944105574400000e+15 ;  /* 0x43380000080a742b */ /* 0x000fd0000000000a */
[----:B------:R-:W-:-:S08]  /*01a0*/  DADD R12, R10, -6.75539944105574400000e+15 ;  /* 0xc33800000a0c7429 */ /* 0x000fd00000000000 */
[----:B------:R-:W-:Y:S01]  /*01b0*/  DFMA R14, R12, -UR6, R8 ;  /* 0x800000060c0e7c2b */ /* 0x000fe20008000008 */
[----:B------:R-:W-:Y:S01]  /*01c0*/  UMOV UR6, 0x3b39803f ;  /* 0x3b39803f00067882 */ /* 0x000fe20000000000 */
[----:B------:R-:W-:-:S06]  /*01d0*/  UMOV UR7, 0x3c7abc9e ;  /* 0x3c7abc9e00077882 */ /* 0x000fcc0000000000 */
[----:B0-----:R-:W-:Y:S01]  /*01e0*/  DFMA R4, R12, -UR6, R14 ;  /* 0x800000060c047c2b */ /* 0x001fe2000800000e */
[----:B------:R-:W-:Y:S02]  /*01f0*/  IMAD.MOV.U32 R12, RZ, RZ, -0x35dec16 ;  /* 0xfca213eaff0c7424 */ /* 0x000fe400078e00ff */
[----:B------:R-:W-:Y:S01]  /*0200*/  IMAD.MOV.U32 R13, RZ, RZ, 0x3e928af3 ;  /* 0x3e928af3ff0d7424 */ /* 0x000fe200078e00ff */
[----:B------:R-:W-:Y:S01]  /*0210*/  UMOV UR6, 0x69ce2bdf ;  /* 0x69ce2bdf00067882 */ /* 0x000fe20000000000 */
[----:B------:R-:W-:-:S04]  /*0220*/  UMOV UR7, 0x3e5ade15 ;  /* 0x3e5ade1500077882 */ /* 0x000fc80000000000 */
[----:B------:R-:W-:Y:S01]  /*0230*/  DFMA R12, R4, UR6, R12 ;  /* 0x00000006040c7c2b */ /* 0x000fe2000800000c */
[----:B------:R-:W-:Y:S01]  /*0240*/  UMOV UR6, 0x62401315 ;  /* 0x6240131500067882 */ /* 0x000fe20000000000 */
[----:B------:R-:W-:-:S06]  /*0250*/  UMOV UR7, 0x3ec71dee ;  /* 0x3ec71dee00077882 */ /* 0x000fcc0000000000 */
[----:B------:R-:W-:Y:S01]  /*0260*/  DFMA R12, R4, R12, UR6 ;  /* 0x00000006040c7e2b */ /* 0x000fe2000800000c */
        /* <DEDUP_REMOVED lines=19> */
[----:B------:R-:W-:Y:S01]  /*03a0*/  UMOV UR7, 0x3fe00000 ;  /* 0x3fe0000000077882 */ /* 0x000fe20000000000 */
[----:B--2---:R-:W-:-:S05]  /*03b0*/  DMUL R20, R6, R20 ;  /* 0x0000001406147228 */ /* 0x004fca0000000000 */
[----:B------:R-:W-:Y:S01]  /*03c0*/  DFMA R12, R4, R12, UR6 ;  /* 0x00000006040c7e2b */ /* 0x000fe2000800000c */
[----:B------:R-:W-:Y:S02]  /*03d0*/  FSETP.GEU.AND P0, PT, |R9|, 4.1917929649353027344, PT ;  /* 0x4086232b0900780b */ /* 0x000fe40003f0e200 */
[----:B------:R-:W-:-:S05]  /*03e0*/  DSETP.NEU.AND P2, PT, |R20|, +INF , PT ;  /* 0x7ff000001400742a */ /* 0x000fca0003f4d200 */
[----:B------:R-:W-:-:S08]  /*03f0*/  DFMA R12, R4, R12, 1 ;  /* 0x3ff00000040c742b */ /* 0x000fd0000000000c */
[----:B------:R-:W-:Y:S02]  /*0400*/  DFMA R12, R4, R12, 1 ;  /* 0x3ff00000040c742b */ /* 0x000fe4000000000c */
[----:B------:R-:W-:-:S08]  /*0410*/  @!P2 DMUL R22, RZ, R20 ;  /* 0x00000014ff16a228 */ /* 0x000fd00000000000 */
[----:B------:R-:W-:Y:S02]  /*0420*/  IMAD R5, R10, 0x100000, R13 ;  /* 0x001000000a057824 */ /* 0x000fe400078e020d */
[----:B------:R-:W-:Y:S01]  /*0430*/  IMAD.MOV.U32 R4, RZ, RZ, R12 ;  /* 0x000000ffff047224 */ /* 0x000fe200078e000c */
[----:B------:R-:W-:Y:S06]  /*0440*/  @!P0 BRA `(.L_x_1) ;  /* 0x0000000000308947 */ /* 0x000fec0003800000 */
[----:B------:R-:W-:Y:S01]  /*0450*/  FSETP.GEU.AND P1, PT, |R9|, 4.2275390625, PT ;  /* 0x408748000900780b */ /* 0x000fe20003f2e200 */
[C---:B------:R-:W-:Y:S02]  /*0460*/  DADD R14, R8.reuse, +INF ;  /* 0x7ff00000080e7429 */ /* 0x040fe40000000000 */
[----:B------:R-:W-:-:S08]  /*0470*/  DSETP.GEU.AND P0, PT, R8, RZ, PT ;  /* 0x000000ff0800722a */ /* 0x000fd00003f0e000 */
[----:B------:R-:W-:Y:S02]  /*0480*/  FSEL R5, R15, RZ, P0 ;  /* 0x000000ff0f057208 */ /* 0x000fe40000000000 */
[----:B------:R-:W-:-:S04]  /*0490*/  @!P1 LEA.HI R4, R10, R10, RZ, 0x1 ;  /* 0x0000000a0a049211 */ /* 0x000fc800078f08ff */
[----:B------:R-:W-:Y:S02]  /*04a0*/  @!P1 SHF.R.S32.HI R9, RZ, 0x1, R4 ;  /* 0x00000001ff099819 */ /* 0x000fe40000011404 */
[----:B------:R-:W-:-:S03]  /*04b0*/  FSEL R4, R14, RZ, P0 ;  /* 0x000000ff0e047208 */ /* 0x000fc60000000000 */
[----:B------:R-:W-:Y:S02]  /*04c0*/  @!P1 IMAD.IADD R8, R10, 0x1, -R9 ;  /* 0x000000010a089824 */ /* 0x000fe400078e0a09 */
[----:B------:R-:W-:-:S03]  /*04d0*/  @!P1 IMAD R13, R9, 0x100000, R13 ;  /* 0x00100000090d9824 */ /* 0x000fc600078e020d */
[----:B------:R-:W-:Y:S01]  /*04e0*/  @!P1 LEA R9, R8, 0x3ff00000, 0x14 ;  /* 0x3ff0000008099811 */ /* 0x000fe200078ea0ff */
[----:B------:R-:W-:-:S06]  /*04f0*/  @!P1 IMAD.MOV.U32 R8, RZ, RZ, RZ ;  /* 0x000000ffff089224 */ /* 0x000fcc00078e00ff */
[----:B------:R-:W-:-:S11]  /*0500*/  @!P1 DMUL R4, R12, R8 ;  /* 0x000000080c049228 */ /* 0x000fd60000000000 */
.L_x_1:
[----:B------:R-:W-:Y:S05]  /*0510*/  BSYNC.RECONVERGENT B0 ;  /* 0x0000000000007941 */ /* 0x000fea0003800200 */
.L_x_0:
[----:B------:R-:W-:Y:S01]  /*0520*/  BSSY.RECONVERGENT B0, `(.L_x_2) ;  /* 0x000001c000007945 */ /* 0x000fe20003800200 */
[----:B------:R-:W-:-:S03]  /*0530*/  @!P2 IMAD.MOV.U32 R28, RZ, RZ, 0x1 ;  /* 0x00000001ff1ca424 */ /* 0x000fc600078e00ff */
[----:B------:R-:W-:Y:S05]  /*0540*/  @!P2 BRA `(.L_x_3) ;  /* 0x000000000064a947 */ /* 0x000fea0003800000 */
[----:B------:R-:W-:Y:S01]  /*0550*/  UMOV UR6, 0x6dc9c883 ;  /* 0x6dc9c88300067882 */ /* 0x000fe20000000000 */
[----:B------:R-:W-:Y:S01]  /*0560*/  UMOV UR7, 0x3fe45f30 ;  /* 0x3fe45f3000077882 */ /* 0x000fe20000000000 */
[C---:B------:R-:W-:Y:S01]  /*0570*/  DSETP.GE.AND P0, PT, |R20|.reuse, 2.14748364800000000000e+09, PT ;  /* 0x41e000001400742a */ /* 0x040fe20003f06200 */
[----:B------:R-:W-:Y:S01]  /*0580*/  BSSY.RECONVERGENT B1, `(.L_x_4) ;  /* 0x0000014000017945 */ /* 0x000fe20003800200 */
[----:B------:R-:W-:Y:S01]  /*0590*/  DMUL R8, R20, UR6 ;  /* 0x0000000614087c28 */ /* 0x000fe20008000000 */
[----:B------:R-:W-:Y:S01]  /*05a0*/  UMOV UR6, 0x54442d18 ;  /* 0x54442d1800067882 */ /* 0x000fe20000000000 */
[----:B------:R-:W-:-:S08]  /*05b0*/  UMOV UR7, 0x3ff921fb ;  /* 0x3ff921fb00077882 */ /* 0x000fd00000000000 */
[----:B------:R-:W0:Y:S08]  /*05c0*/  F2I.F64 R8, R8 ;  /* 0x0000000800087311 */ /* 0x000e300000301100 */
[----:B0-----:R-:W0:Y:S02]  /*05d0*/  I2F.F64 R22, R8 ;  /* 0x0000000800167312 */ /* 0x001e240000201c00 */
[----:B0-----:R-:W-:Y:S01]  /*05e0*/  DFMA R10, R22, -UR6, R20 ;  /* 0x80000006160a7c2b */ /* 0x001fe20008000014 */
[----:B------:R-:W-:Y:S01]  /*05f0*/  UMOV UR6, 0x33145c00 ;  /* 0x33145c0000067882 */ /* 0x000fe20000000000 */
[----:B------:R-:W-:-:S06]  /*0600*/  UMOV UR7, 0x3c91a626 ;  /* 0x3c91a62600077882 */ /* 0x000fcc0000000000 */
[----:B------:R-:W-:Y:S01]  /*0610*/  DFMA R10, R22, -UR6, R10 ;  /* 0x80000006160a7c2b */ /* 0x000fe2000800000a */
[----:B------:R-:W-:Y:S01]  /*0620*/  UMOV UR6, 0x252049c0 ;  /* 0x252049c000067882 */ /* 0x000fe20000000000 */
[----:B------:R-:W-:-:S06]  /*0630*/  UMOV UR7, 0x397b839a ;  /* 0x397b839a00077882 */ /* 0x000fcc0000000000 */
[----:B------:R-:W-:Y:S01]  /*0640*/  DFMA R22, R22, -UR6, R10 ;  /* 0x8000000616167c2b */ /* 0x000fe2000800000a */
[----:B------:R-:W-:Y:S10]  /*0650*/  @!P0 BRA `(.L_x_5) ;  /* 0x0000000000188947 */ /* 0x000ff40003800000 */
[----:B------:R-:W-:Y:S01]  /*0660*/  IMAD.MOV.U32 R12, RZ, RZ, R20 ;  /* 0x000000ffff0c7224 */ /* 0x000fe200078e0014 */
[----:B------:R-:W-:Y:S01]  /*0670*/  MOV R24, 0x6a0 ;  /* 0x000006a000187802 */ /* 0x000fe20000000f00 */
[----:B------:R-:W-:-:S07]  /*0680*/  IMAD.MOV.U32 R18, RZ, RZ, R21 ;  /* 0x000000ffff127224 */ /* 0x000fce00078e0015 */
[----:B-----5:R-:W-:Y:S05]  /*0690*/  CALL.REL.NOINC `($_Z30compute_residuals_and_jacobianPKdS0_S0_PdS1_i$__internal_trig_reduction_slowpathd) ;  /* 0x0000000400a87944 */ /* 0x020fea0003c00000 */
[----:B------:R-:W-:Y:S02]  /*06a0*/  IMAD.MOV.U32 R22, RZ, RZ, R12 ;  /* 0x000000ffff167224 */ /* 0x000fe400078e000c */
[----:B------:R-:W-:-:S07]  /*06b0*/  IMAD.MOV.U32 R23, RZ, RZ, R13 ;  /* 0x000000ffff177224 */ /* 0x000fce00078e000d */
.L_x_5:
[----:B------:R-:W-:Y:S05]  /*06c0*/  BSYNC.RECONVERGENT B1 ;  /* 0x0000000000017941 */ /* 0x000fea0003800200 */
.L_x_4:
[----:B------:R-:W-:-:S07]  /*06d0*/  VIADD R28, R8, 0x1 ;  /* 0x00000001081c7836 */ /* 0x000fce0000000000 */
.L_x_3:
[----:B------:R-:W-:Y:S05]  /*06e0*/  BSYNC.RECONVERGENT B0 ;  /* 0x0000000000007941 */ /* 0x000fea0003800200 */
.L_x_2:
[----:B------:R-:W0:Y:S01]  /*06f0*/  LDCU.64 UR6, c[0x4][0x8] ;  /* 0x01000100ff0677ac */ /* 0x000e220008000a00 */
[----:B------:R-:W-:-:S05]  /*0700*/  IMAD.SHL.U32 R8, R28, 0x40, RZ ;  /* 0x000000401c087824 */ /* 0x000fca00078e00ff */
[----:B------:R-:W-:-:S04]  /*0710*/  LOP3.LUT R8, R8, 0x40, RZ, 0xc0, !PT ;  /* 0x0000004008087812 */ /* 0x000fc800078ec0ff */
[----:B0-----:R-:W-:-:S05]  /*0720*/  IADD3 R16, P0, PT, R8, UR6, RZ ;  /* 0x0000000608107c10 */ /* 0x001fca000ff1e0ff */
[----:B------:R-:W-:-:S05]  /*0730*/  IMAD.X R17, RZ, RZ, UR7, P0 ;  /* 0x00000007ff117e24 */ /* 0x000fca00080e06ff */
[----:B------:R-:W2:Y:S04]  /*0740*/  LDG.E.128.CONSTANT R8, desc[UR4][R16.64] ;  /* 0x0000000410087981 */ /* 0x000ea8000c1e9d00 */
[----:B------:R-:W3:Y:S04]  /*0750*/  LDG.E.128.CONSTANT R12, desc[UR4][R16.64+0x10] ;  /* 0x00001004100c7981 */ /* 0x000ee8000c1e9d00 */
[----:B------:R-:W4:Y:S01]  /*0760*/  LDG.E.128.CONSTANT R16, desc[UR4][R16.64+0x20] ;  /* 0x0000200410107981 */ /* 0x000f22000c1e9d00 */
[----:B------:R-:W-:Y:S01]  /*0770*/  LOP3.LUT R24, R28, 0x1, RZ, 0xc0, !PT ;  /* 0x000000011c187812 */ /* 0x000fe200078ec0ff */
[----:B------:R-:W-:Y:S01]  /*0780*/  IMAD.MOV.U32 R25, RZ, RZ, 0x3da8ff83 ;  /* 0x3da8ff83ff197424 */ /* 0x000fe200078e00ff */
[----:B------:R-:W-:Y:S01]  /*0790*/  DMUL R26, R22, R22 ;  /* 0x00000016161a7228 */ /* 0x000fe20000000000 */
[----:B------:R-:W-:Y:S01]  /*07a0*/  BSSY.RECONVERGENT B0, `(.L_x_6) ;  /* 0x000002e000007945 */ /* 0x000fe20003800200 */
[----:B------:R-:W-:Y:S01]  /*07b0*/  ISETP.NE.U32.AND P0, PT, R24, 0x1, PT ;  /* 0x000000011800780c */ /* 0x000fe20003f05070 */
[----:B------:R-:W-:Y:S01]  /*07c0*/  IMAD.MOV.U32 R24, RZ, RZ, 0x20fd8164 ;  /* 0x20fd8164ff187424 */ /* 0x000fe200078e00ff */
[----:B------:R-:W-:-:S02]  /*07d0*/  DSETP.NEU.AND P1, PT, |R20|, +INF , PT ;  /* 0x7ff000001400742a */ /* 0x000fc40003f2d200 */
[----:B------:R-:W-:Y:S02]  /*07e0*/  FSEL R25, -R25, 0.11223486810922622681, !P0 ;  /* 0x3de5db6519197808 */ /* 0x000fe40004000100 */
[----:B------:R-:W-:-:S06]  /*07f0*/  FSEL R24, R24, -8.06006814911005101289e+34, !P0 ;  /* 0xf9785eba18187808 */ /* 0x000fcc0004000000 */
[----:B--2---:R-:W-:-:S04]  /*0800*/  DFMA R8, R26, R24, R8 ;  /* 0x000000181a08722b */ /* 0x004fc80000000008 */
[----:B------:R-:W-:-:S04]  /*0810*/  @!P1 IMAD.MOV.U32 R24, RZ, RZ, RZ ;  /* 0x000000ffff189224 */ /* 0x000fc800078e00ff */
[----:B------:R-:W-:-:S08]  /*0820*/  DFMA R8, R26, R8, R10 ;  /* 0x000000081a08722b */ /* 0x000fd0000000000a */
[----:B---3--:R-:W-:-:S08]  /*0830*/  DFMA R8, R26, R8, R12 ;  /* 0x000000081a08722b */ /* 0x008fd0000000000c */
[----:B------:R-:W-:-:S08]  /*0840*/  DFMA R8, R26, R8, R14 ;  /* 0x000000081a08722b */ /* 0x000fd0000000000e */
[----:B----4-:R-:W-:-:S08]  /*0850*/  DFMA R8, R26, R8, R16 ;  /* 0x000000081a08722b */ /* 0x010fd00000000010 */
[----:B------:R-:W-:-:S08]  /*0860*/  DFMA R8, R26, R8, R18 ;  /* 0x000000081a08722b */ /* 0x000fd00000000012 */
[----:B------:R-:W-:Y:S02]  /*0870*/  DFMA R22, R8, R22, R22 ;  /* 0x000000160816722b */ /* 0x000fe40000000016 */
[----:B------:R-:W-:Y:S02]  /*0880*/  DFMA R8, R26, R8, 1 ;  /* 0x3ff000001a08742b */ /* 0x000fe40000000008 */
[----:B------:R-:W-:-:S08]  /*0890*/  @!P1 DMUL R26, RZ, R20 ;  /* 0x00000014ff1a9228 */ /* 0x000fd00000000000 */
[----:B------:R-:W-:Y:S02]  /*08a0*/  FSEL R10, R8, R22, !P0 ;  /* 0x00000016080a7208 */ /* 0x000fe40004000000 */
[----:B------:R-:W-:Y:S02]  /*08b0*/  FSEL R11, R9, R23, !P0 ;  /* 0x00000017090b7208 */ /* 0x000fe40004000000 */
[----:B------:R-:W-:-:S04]  /*08c0*/  LOP3.LUT P0, RZ, R28, 0x2, RZ, 0xc0, !PT ;  /* 0x000000021cff7812 */ /* 0x000fc8000780c0ff */
[----:B------:R-:W-:-:S10]  /*08d0*/  DADD R8, RZ, -R10 ;  /* 0x00000000ff087229 */ /* 0x000fd4000000080a */
[----:B------:R-:W-:Y:S02]  /*08e0*/  FSEL R22, R10, R8, !P0 ;  /* 0x000000080a167208 */ /* 0x000fe40004000000 */
[----:B------:R-:W-:Y:S01]  /*08f0*/  FSEL R23, R11, R9, !P0 ;  /* 0x000000090b177208 */ /* 0x000fe20004000000 */
[----:B------:R-:W-:Y:S06]  /*0900*/  @!P1 BRA `(.L_x_7) ;  /* 0x00000000005c9947 */ /* 0x000fec0003800000 */
[----:B------:R-:W-:Y:S01]  /*0910*/  UMOV UR6, 0x6dc9c883 ;  /* 0x6dc9c88300067882 */ /* 0x000fe20000000000 */
[----:B------:R-:W-:Y:S01]  /*0920*/  UMOV UR7, 0x3fe45f30 ;  /* 0x3fe45f3000077882 */ /* 0x000fe20000000000 */
[C---:B------:R-:W-:Y:S02]  /*0930*/  DSETP.GE.AND P0, PT, |R20|.reuse, 2.14748364800000000000e+09, PT ;  /* 0x41e000001400742a */ /* 0x040fe40003f06200 */
        /* <DEDUP_REMOVED lines=18> */
[----:B------:R-:W-:Y:S02]  /*0a60*/  IMAD.MOV.U32 R26, RZ, RZ, R12 ;  /* 0x000000ffff1a7224 */ /* 0x000fe400078e000c */
[----:B------:R-:W-:-:S07]  /*0a70*/  IMAD.MOV.U32 R27, RZ, RZ, R13 ;  /* 0x000000ffff1b7224 */ /* 0x000fce00078e000d */
.L_x_7:
[----:B------:R-:W-:Y:S05]  /*0a80*/  BSYNC.RECONVERGENT B0 ;  /* 0x0000000000007941 */ /* 0x000fea0003800200 */
.L_x_6:
        /* <DEDUP_REMOVED lines=10> */
[----:B------:R-:W-:-:S02]  /*0b30*/  DMUL R28, R26, R26 ;  /* 0x0000001a1a1c7228 */ /* 0x000fc40000000000 */
[----:B------:R-:W-:Y:S01]  /*0b40*/  ISETP.NE.U32.AND P0, PT, R20, 0x1, PT ;  /* 0x000000011400780c */ /* 0x000fe20003f05070 */
[----:B------:R-:W-:Y:S01]  /*0b50*/  IMAD.MOV.U32 R20, RZ, RZ, 0x20fd8164 ;  /* 0x20fd8164ff147424 */ /* 0x000fe200078e00ff */
[----:B------:R-:W-:Y:S02]  /*0b60*/  DMUL R22, R4, R22 ;  /* 0x0000001604167228 */ /* 0x000fe40000000000 */
[----:B------:R-:W-:Y:S01]  /*0b70*/  FSEL R21, -R21, 0.11223486810922622681, !P0 ;  /* 0x3de5db6515157808 */ /* 0x000fe20004000100 */
[----:B------:R-:W-:Y:S01]  /*0b80*/  DMUL R4, R6, -R4 ;  /* 0x8000000406047228 */ /* 0x000fe20000000000 */
[----:B------:R-:W-:-:S04]  /*0b90*/  FSEL R20, R20, -8.06006814911005101289e+34, !P0 ;  /* 0xf9785eba14147808 */ /* 0x000fc80004000000 */
[----:B-----5:R-:W-:Y:S02]  /*0ba0*/  DADD R2, R2, -R22 ;  /* 0x0000000002027229 */ /* 0x020fe40000000816 */
[----:B------:R-:W-:Y:S02]  /*0bb0*/  DMUL R6, R6, R22 ;  /* 0x0000001606067228 */ /* 0x000fe40000000000 */
[----:B--2---:R-:W-:-:S08]  /*0bc0*/  DFMA R8, R28, R20, R8 ;  /* 0x000000141c08722b */ /* 0x004fd00000000008 */
[C---:B------:R-:W-:Y:S01]  /*0bd0*/  DFMA R8, R28.reuse, R8, R10 ;  /* 0x000000081c08722b */ /* 0x040fe2000000000a */
[----:B------:R-:W0:Y:S07]  /*0be0*/  LDC.64 R10, c[0x0][0x3a0] ;  /* 0x0000e800ff0a7b82 */ /* 0x000e2e0000000a00 */
[----:B---3--:R-:W-:-:S08]  /*0bf0*/  DFMA R8, R28, R8, R12 ;  /* 0x000000081c08722b */ /* 0x008fd0000000000c */
[----:B------:R-:W-:-:S08]  /*0c00*/  DFMA R8, R28, R8, R14 ;  /* 0x000000081c08722b */ /* 0x000fd0000000000e */
[----:B----4-:R-:W-:-:S08]  /*0c10*/  DFMA R8, R28, R8, R16 ;  /* 0x000000081c08722b */ /* 0x010fd00000000010 */
[----:B------:R-:W-:-:S08]  /*0c20*/  DFMA R8, R28, R8, R18 ;  /* 0x000000081c08722b */ /* 0x000fd00000000012 */
[----:B------:R-:W-:Y:S02]  /*0c30*/  DFMA R26, R8, R26, R26 ;  /* 0x0000001a081a722b */ /* 0x000fe4000000001a */
[----:B------:R-:W-:Y:S01]  /*0c40*/  DFMA R28, R28, R8, 1 ;  /* 0x3ff000001c1c742b */ /* 0x000fe20000000008 */
[----:B------:R-:W1:Y:S09]  /*0c50*/  LDC.64 R8, c[0x0][0x398] ;  /* 0x0000e600ff087b82 */ /* 0x000e720000000a00 */
[----:B------:R-:W-:-:S02]  /*0c60*/  FSEL R14, R28, R26, !P0 ;  /* 0x0000001a1c0e7208 */ /* 0x000fc40004000000 */
[----:B------:R-:W-:Y:S02]  /*0c70*/  FSEL R15, R29, R27, !P0 ;  /* 0x0000001b1d0f7208 */ /* 0x000fe40004000000 */
[----:B------:R-:W-:-:S04]  /*0c80*/  LOP3.LUT P0, RZ, R24, 0x2, RZ, 0xc0, !PT ;  /* 0x0000000218ff7812 */ /* 0x000fc8000780c0ff */
[----:B------:R-:W-:Y:S01]  /*0c90*/  DADD R12, RZ, -R14 ;  /* 0x00000000ff0c7229 */ /* 0x000fe2000000080e */
[----:B-1----:R-:W-:-:S09]  /*0ca0*/  IMAD.WIDE R8, R0, 0x8, R8 ;  /* 0x0000000800087825 */ /* 0x002fd200078e0208 */
[----:B------:R-:W-:Y:S02]  /*0cb0*/  FSEL R12, R14, R12, !P0 ;  /* 0x0000000c0e0c7208 */ /* 0x000fe40004000000 */
[----:B------:R-:W-:Y:S01]  /*0cc0*/  FSEL R13, R15, R13, !P0 ;  /* 0x0000000d0f0d7208 */ /* 0x000fe20004000000 */
[----:B------:R-:W-:Y:S01]  /*0cd0*/  IMAD.SHL.U32 R15, R0, 0x2, RZ ;  /* 0x00000002000f7824 */ /* 0x000fe200078e00ff */
[----:B------:R-:W-:Y:S03]  /*0ce0*/  STG.E.64 desc[UR4][R8.64], R2 ;  /* 0x0000000208007986 */ /* 0x000fe6000c101b04 */
[----:B0-----:R-:W-:Y:S01]  /*0cf0*/  IMAD.WIDE R10, R15, 0x8, R10 ;  /* 0x000000080f0a7825 */ /* 0x001fe200078e020a */
[----:B------:R-:W-:-:S04]  /*0d00*/  DMUL R4, R4, R12 ;  /* 0x0000000c04047228 */ /* 0x000fc80000000000 */
[----:B------:R-:W-:Y:S04]  /*0d10*/  STG.E.64 desc[UR4][R10.64], R6 ;  /* 0x000000060a007986 */ /* 0x000fe8000c101b04 */
[----:B------:R-:W-:Y:S01]  /*0d20*/  STG.E.64 desc[UR4][R10.64+0x8], R4 ;  /* 0x000008040a007986 */ /* 0x000fe2000c101b04 */
[----:B------:R-:W-:Y:S05]  /*0d30*/  EXIT ;  /* 0x000000000000794d */ /* 0x000fea0003800000 */
        .type           $_Z30compute_residuals_and_jacobianPKdS0_S0_PdS1_i$__internal_trig_reduction_slowpathd,@function
        .size           $_Z30compute_residuals_and_jacobianPKdS0_S0_PdS1_i$__internal_trig_reduction_slowpathd,(.L_x_16 - $_Z30compute_residuals_and_jacobianPKdS0_S0_PdS1_i$__internal_trig_reduction_slowpathd)
$_Z30compute_residuals_and_jacobianPKdS0_S0_PdS1_i$__internal_trig_reduction_slowpathd:
[--C-:B------:R-:W-:Y:S01]  /*0d40*/  SHF.R.U32.HI R16, RZ, 0x14, R18.reuse ;  /* 0x00000014ff107819 */ /* 0x100fe20000011612 */
[----:B------:R-:W-:Y:S02]  /*0d50*/  IMAD.MOV.U32 R13, RZ, RZ, R18 ;  /* 0x000000ffff0d7224 */ /* 0x000fe400078e0012 */
[----:B------:R-:W-:Y:S01]  /*0d60*/  IMAD.MOV.U32 R8, RZ, RZ, RZ ;  /* 0x000000ffff087224 */ /* 0x000fe200078e00ff */
[----:B------:R-:W-:-:S04]  /*0d70*/  LOP3.LUT R9, R16, 0x7ff, RZ, 0xc0, !PT ;  /* 0x000007ff10097812 */ /* 0x000fc800078ec0ff */
[----:B------:R-:W-:-:S13]  /*0d80*/  ISETP.NE.AND P0, PT, R9, 0x7ff, PT ;  /* 0x000007ff0900780c */ /* 0x000fda0003f05270 */
[----:B------:R-:W-:Y:S05]  /*0d90*/  @!P0 BRA `(.L_x_8) ;  /* 0x0000000800688947 */ /* 0x000fea0003800000 */
[----:B------:R-:W-:Y:S01]  /*0da0*/  VIADD R8, R9, 0xfffffc00 ;  /* 0xfffffc0009087836 */ /* 0x000fe20000000000 */
[----:B------:R-:W-:Y:S01]  /*0db0*/  BSSY.RECONVERGENT B2, `(.L_x_9) ;  /* 0x0000034000027945 */ /* 0x000fe20003800200 */
[----:B------:R-:W-:-:S03]  /*0dc0*/  CS2R R10, SRZ ;  /* 0x00000000000a7805 */ /* 0x000fc6000001ff00 */
[----:B------:R-:W-:Y:S02]  /*0dd0*/  SHF.R.U32.HI R14, RZ, 0x6, R8 ;  /* 0x00000006ff0e7819 */ /* 0x000fe40000011608 */
[----:B------:R-:W-:Y:S02]  /*0de0*/  ISETP.GE.U32.AND P0, PT, R8, 0x80, PT ;  /* 0x000000800800780c */ /* 0x000fe40003f06070 */
[C---:B------:R-:W-:Y:S02]  /*0df0*/  IADD3 R8, PT, PT, -R14.reuse, 0x13, RZ ;  /* 0x000000130e087810 */ /* 0x040fe40007ffe1ff */
[----:B------:R-:W-:Y:S02]  /*0e00*/  IADD3 R15, PT, PT, -R14, 0xf, RZ ;  /* 0x0000000f0e0f7810 */ /* 0x000fe40007ffe1ff */
[----:B------:R-:W-:-:S04]  /*0e10*/  SEL R17, R8, 0x12, P0 ;  /* 0x0000001208117807 */ /* 0x000fc80000000000 */
[----:B------:R-:W-:-:S13]  /*0e20*/  ISETP.GE.AND P0, PT, R15, R17, PT ;  /* 0x000000110f00720c */ /* 0x000fda0003f06270 */
[----:B------:R-:W-:Y:S05]  /*0e30*/  @P0 BRA `(.L_x_10) ;  /* 0x0000000000ac0947 */ /* 0x000fea0003800000 */
[----:B------:R-:W0:Y:S01]  /*0e40*/  LDC.64 R8, c[0x0][0x358] ;  /* 0x0000d600ff087b82 */ /* 0x000e220000000a00 */
[C---:B------:R-:W-:Y:S01]  /*0e50*/  SHF.L.U64.HI R25, R12.reuse, 0xb, R13 ;  /* 0x0000000b0c197819 */ /* 0x040fe2000001020d */
[----:B------:R-:W-:Y:S01]  /*0e60*/  BSSY.RECONVERGENT B3, `(.L_x_11) ;  /* 0x0000022000037945 */ /* 0x000fe20003800200 */
[----:B------:R-:W-:Y:S01]  /*0e70*/  IADD3 R14, PT, PT, RZ, -R14, -R17 ;  /* 0x8000000eff0e7210 */ /* 0x000fe20007ffe811 */
[----:B------:R-:W-:Y:S01]  /*0e80*/  IMAD.SHL.U32 R17, R12, 0x800, RZ ;  /* 0x000008000c117824 */ /* 0x000fe200078e00ff */
[----:B------:R-:W-:Y:S01]  /*0e90*/  CS2R R10, SRZ ;  /* 0x00000000000a7805 */ /* 0x000fe2000001ff00 */
[----:B------:R-:W-:Y:S01]  /*0ea0*/  IMAD.MOV.U32 R19, RZ, RZ, RZ ;  /* 0x000000ffff137224 */ /* 0x000fe200078e00ff */
[----:B------:R-:W-:-:S07]  /*0eb0*/  LOP3.LUT R25, R25, 0x80000000, RZ, 0xfc, !PT ;  /* 0x8000000019197812 */ /* 0x000fce00078efcff */
.L_x_12:
[----:B------:R-:W1:Y:S01]  /*0ec0*/  LDC.64 R12, c[0x4][RZ] ;  /* 0x01000000ff0c7b82 */ /* 0x000e620000000a00 */
[----:B0-----:R-:W-:Y:S02]  /*0ed0*/  R2UR UR6, R8 ;  /* 0x00000000080672ca */ /* 0x001fe400000e0000 */
[----:B------:R-:W-:Y:S01]  /*0ee0*/  R2UR UR7, R9 ;  /* 0x00000000090772ca */ /* 0x000fe200000e0000 */
[----:B-1----:R-:W-:-:S12]  /*0ef0*/  IMAD.WIDE R12, R15, 0x8, R12 ;  /* 0x000000080f0c7825 */ /* 0x002fd800078e020c */
[----:B------:R-:W2:Y:S01]  /*0f00*/  LDG.E.64.CONSTANT R12, desc[UR6][R12.64] ;  /* 0x000000060c0c7981 */ /* 0x000ea2000c1e9b00 */
[----:B------:R-:W-:Y:S02]  /*0f10*/  VIADD R14, R14, 0x1 ;  /* 0x000000010e0e7836 */ /* 0x000fe40000000000 */
[----:B------:R-:W-:Y:S02]  /*0f20*/  VIADD R15, R15, 0x1 ;  /* 0x000000010f0f7836 */ /* 0x000fe40000000000 */
[----:B--2---:R-:W-:-:S04]  /*0f30*/  IMAD.WIDE.U32 R10, P2, R12, R17, R10 ;  /* 0x000000110c0a7225 */ /* 0x004fc8000784000a */
[----:B------:R-:W-:Y:S02]  /*0f40*/  IMAD R27, R12, R25, RZ ;  /* 0x000000190c1b7224 */ /* 0x000fe400078e02ff */
[CC--:B------:R-:W-:Y:S02]  /*0f50*/  IMAD R26, R13.reuse, R17.reuse, RZ ;  /* 0x000000110d1a7224 */ /* 0x0c0fe400078e02ff */
[----:B------:R-:W-:Y:S01]  /*0f60*/  IMAD.HI.U32 R29, R13, R17, RZ ;  /* 0x000000110d1d7227 */ /* 0x000fe200078e00ff */
[----:B------:R-:W-:-:S03]  /*0f70*/  IADD3 R11, P0, PT, R27, R11, RZ ;  /* 0x0000000b1b0b7210 */ /* 0x000fc60007f1e0ff */
[----:B------:R-:W-:Y:S01]  /*0f80*/  IMAD R27, R19, 0x8, R1 ;  /* 0x00000008131b7824 */ /* 0x000fe200078e0201 */
[----:B------:R-:W-:Y:S01]  /*0f90*/  IADD3 R11, P1, PT, R26, R11, RZ ;  /* 0x0000000b1a0b7210 */ /* 0x000fe20007f3e0ff */
[----:B------:R-:W-:-:S04]  /*0fa0*/  IMAD.HI.U32 R26, R12, R25, RZ ;  /* 0x000000190c1a7227 */ /* 0x000fc800078e00ff */
[----:B------:R-:W-:Y:S01]  /*0fb0*/  IMAD.X R26, RZ, RZ, R26, P2 ;  /* 0x000000ffff1a7224 */ /* 0x000fe200010e061a */
[----:B------:R0:W-:Y:S01]  /*0fc0*/  STL.64 [R27], R10 ;  /* 0x0000000a1b007387 */ /* 0x0001e20000100a00 */
[----:B------:R-:W-:-:S03]  /*0fd0*/  IMAD.HI.U32 R12, R13, R25, RZ ;  /* 0x000000190d0c7227 */ /* 0x000fc600078e00ff */
[----:B------:R-:W-:Y:S01]  /*0fe0*/  IADD3.X R26, P0, PT, R29, R26, RZ, P0, !PT ;  /* 0x0000001a1d1a7210 */ /* 0x000fe2000071e4ff */
[----:B------:R-:W-:Y:S02]  /*0ff0*/  IMAD R13, R13, R25, RZ ;  /* 0x000000190d0d7224 */ /* 0x000fe400078e02ff */
[----:B------:R-:W-:Y:S02]  /*1000*/  VIADD R19, R19, 0x1 ;  /* 0x0000000113137836 */ /* 0x000fe40000000000 */
[----:B------:R-:W-:Y:S01]  /*1010*/  IMAD.X R12, RZ, RZ, R12, P0 ;  /* 0x000000ffff0c7224 */ /* 0x000fe200000e060c */
[----:B------:R-:W-:Y:S02]  /*1020*/  ISETP.NE.AND P0, PT, R14, -0xf, PT ;  /* 0xfffffff10e00780c */ /* 0x000fe40003f05270 */
[----:B------:R-:W-:-:S05]  /*1030*/  IADD3.X R26, P1, PT, R13, R26, RZ, P1, !PT ;  /* 0x0000001a0d1a7210 */ /* 0x000fca0000f3e4ff */
[----:B------:R-:W-:Y:S02]  /*1040*/  IMAD.X R13, RZ, RZ, R12, P1 ;  /* 0x000000ffff0d7224 */ /* 0x000fe400008e060c */
[----:B0-----:R-:W-:Y:S02]  /*1050*/  IMAD.MOV.U32 R10, RZ, RZ, R26 ;  /* 0x000000ffff0a7224 */ /* 0x001fe400078e001a */
[----:B------:R-:W-:Y:S02]  /*1060*/  IMAD.MOV.U32 R11, RZ, RZ, R13 ;  /* 0x000000ffff0b7224 */ /* 0x000fe400078e000d */
[----:B------:R-:W-:Y:S05]  /*1070*/  @P0 BRA `(.L_x_12) ;  /* 0xfffffffc00900947 */ /* 0x000fea000383ffff */
[----:B------:R-:W-:Y:S05]  /*1080*/  BSYNC.RECONVERGENT B3 ;  /* 0x0000000000037941 */ /* 0x000fea0003800200 */
.L_x_11:
[----:B------:R-:W-:-:S05]  /*1090*/  LOP3.LUT R8, R16, 0x7ff, RZ, 0xc0, !PT ;  /* 0x000007ff10087812 */ /* 0x000fca00078ec0ff */
[----:B------:R-:W-:-:S05]  /*10a0*/  VIADD R8, R8, 0xfffffc00 ;  /* 0xfffffc0008087836 */ /* 0x000fca0000000000 */
[----:B------:R-:W-:Y:S02]  /*10b0*/  SHF.R.U32.HI R9, RZ, 0x6, R8 ;  /* 0x00000006ff097819 */ /* 0x000fe40000011608 */
[----:B------:R-:W-:Y:S02]  /*10c0*/  ISETP.GE.U32.AND P0, PT, R8, 0x80, PT ;  /* 0x000000800800780c */ /* 0x000fe40003f06070 */
[----:B------:R-:W-:-:S04]  /*10d0*/  IADD3 R9, PT, PT, -R9, 0x13, RZ ;  /* 0x0000001309097810 */ /* 0x000fc80007ffe1ff */
[----:B------:R-:W-:-:S07]  /*10e0*/  SEL R15, R9, 0x12, P0 ;  /* 0x00000012090f7807 */ /* 0x000fce0000000000 */
.L_x_10:
[----:B------:R-:W-:Y:S05]  /*10f0*/  BSYNC.RECONVERGENT B2 ;  /* 0x0000000000027941 */ /* 0x000fea0003800200 */
.L_x_9:
[C---:B------:R-:W-:Y:S02]  /*1100*/  LOP3.LUT R8, R16.reuse, 0x7ff, RZ, 0xc0, !PT ;  /* 0x000007ff10087812 */ /* 0x040fe400078ec0ff */
[----:B------:R-:W-:-:S03]  /*1110*/  LOP3.LUT P0, R25, R16, 0x3f, RZ, 0xc0, !PT ;  /* 0x0000003f10197812 */ /* 0x000fc6000780c0ff */
[----:B------:R-:W-:-:S05]  /*1120*/  VIADD R8, R8, 0xfffffc00 ;  /* 0xfffffc0008087836 */ /* 0x000fca0000000000 */
[----:B------:R-:W-:-:S05]  /*1130*/  SHF.R.U32.HI R8, RZ, 0x6, R8 ;  /* 0x00000006ff087819 */ /* 0x000fca0000011608 */
[----:B------:R-:W-:-:S04]  /*1140*/  IMAD.IADD R8, R8, 0x1, R15 ;  /* 0x0000000108087824 */ /* 0x000fc800078e020f */
[----:B------:R-:W-:-:S05]  /*1150*/  IMAD.U32 R29, R8, 0x8, R1 ;  /* 0x00000008081d7824 */ /* 0x000fca00078e0001 */
[----:B------:R0:W-:Y:S04]  /*1160*/  STL.64 [R29+-0x78], R10 ;  /* 0xffff880a1d007387 */ /* 0x0001e80000100a00 */
[----:B------:R-:W2:Y:S04]  /*1170*/  @P0 LDL.64 R26, [R1+0x8] ;  /* 0x00000800011a0983 */ /* 0x000ea80000100a00 */
[----:B------:R-:W3:Y:S04]  /*1180*/  LDL.64 R12, [R1+0x10] ;  /* 0x00001000010c7983 */ /* 0x000ee80000100a00 */
[----:B------:R-:W4:Y:S01]  /*1190*/  LDL.64 R8, [R1+0x18] ;  /* 0x0000180001087983 */ /* 0x000f220000100a00 */
[----:B------:R-:W-:Y:S01]  /*11a0*/  @P0 LOP3.LUT R15, R25, 0x3f, RZ, 0x3c, !PT ;  /* 0x0000003f190f0812 */ /* 0x000fe200078e3cff */
[----:B------:R-:W-:Y:S01]  /*11b0*/  BSSY.RECONVERGENT B2, `(.L_x_13) ;  /* 0x0000034000027945 */ /* 0x000fe20003800200 */
[----:B--2---:R-:W-:-:S02]  /*11c0*/  @P0 SHF.R.U64 R16, R26, 0x1, R27 ;  /* 0x000000011a100819 */ /* 0x004fc4000000121b */
[----:B------:R-:W-:Y:S02]  /*11d0*/  @P0 SHF.R.U32.HI R26, RZ, 0x1, R27 ;  /* 0x00000001ff1a0819 */ /* 0x000fe4000001161b */
[----:B---3--:R-:W-:Y:S02]  /*11e0*/  @P0 SHF.L.U32 R17, R12, R25, RZ ;  /* 0x000000190c110219 */ /* 0x008fe400000006ff */
[----:B0-----:R-:W-:Y:S02]  /*11f0*/  @P0 SHF.R.U64 R10, R16, R15, R26 ;  /* 0x0000000f100a0219 */ /* 0x001fe4000000121a */
[--C-:B------:R-:W-:Y:S02]  /*1200*/  @P0 SHF.R.U32.HI R14, RZ, 0x1, R13.reuse ;  /* 0x00000001ff0e0819 */ /* 0x100fe4000001160d */
[C-C-:B------:R-:W-:Y:S02]  /*1210*/  @P0 SHF.R.U64 R19, R12.reuse, 0x1, R13.reuse ;  /* 0x000000010c130819 */ /* 0x140fe4000000120d */
[----:B------:R-:W-:-:S02]  /*1220*/  @P0 SHF.L.U64.HI R28, R12, R25, R13 ;  /* 0x000000190c1c0219 */ /* 0x000fc4000001020d */
[----:B------:R-:W-:Y:S02]  /*1230*/  @P0 SHF.R.U32.HI R11, RZ, R15, R26 ;  /* 0x0000000fff0b0219 */ /* 0x000fe4000001161a */
[----:B------:R-:W-:Y:S02]  /*1240*/  @P0 LOP3.LUT R12, R17, R10, RZ, 0xfc, !PT ;  /* 0x0000000a110c0212 */ /* 0x000fe400078efcff */
[----:B----4-:R-:W-:Y:S02]  /*1250*/  @P0 SHF.L.U32 R16, R8, R25, RZ ;  /* 0x0000001908100219 */ /* 0x010fe400000006ff */
[----:B------:R-:W-:Y:S01]  /*1260*/  @P0 SHF.R.U64 R19, R19, R15, R14 ;  /* 0x0000000f13130219 */ /* 0x000fe2000000120e */
[----:B------:R-:W-:Y:S01]  /*1270*/  IMAD.SHL.U32 R10, R12, 0x4, RZ ;  /* 0x000000040c0a7824 */ /* 0x000fe200078e00ff */
[----:B------:R-:W-:Y:S02]  /*1280*/  @P0 LOP3.LUT R13, R28, R11, RZ, 0xfc, !PT ;  /* 0x0000000b1c0d0212 */ /* 0x000fe400078efcff */
[----:B------:R-:W-:-:S02]  /*1290*/  @P0 SHF.L.U64.HI R25, R8, R25, R9 ;  /* 0x0000001908190219 */ /* 0x000fc40000010209 */
[----:B------:R-:W-:Y:S02]  /*12a0*/  @P0 SHF.R.U32.HI R14, RZ, R15, R14 ;  /* 0x0000000fff0e0219 */ /* 0x000fe4000001160e */
[----:B------:R-:W-:Y:S02]  /*12b0*/  @P0 LOP3.LUT R8, R16, R19, RZ, 0xfc, !PT ;  /* 0x0000001310080212 */ /* 0x000fe400078efcff */
[----:B------:R-:W-:Y:S02]  /*12c0*/  SHF.L.U64.HI R11, R12, 0x2, R13 ;  /* 0x000000020c0b7819 */ /* 0x000fe4000001020d */
[----:B------:R-:W-:Y:S02]  /*12d0*/  @P0 LOP3.LUT R9, R25, R14, RZ, 0xfc, !PT ;  /* 0x0000000e19090212 */ /* 0x000fe400078efcff */
[----:B------:R-:W-:Y:S02]  /*12e0*/  SHF.L.W.U32.HI R16, R13, 0x2, R8 ;  /* 0x000000020d107819 */ /* 0x000fe40000010e08 */
[----:B------:R-:W-:-:S02]  /*12f0*/  IADD3 RZ, P0, PT, RZ, -R10, RZ ;  /* 0x8000000affff7210 */ /* 0x000fc40007f1e0ff */
[----:B------:R-:W-:Y:S02]  /*1300*/  LOP3.LUT R12, RZ, R11, RZ, 0x33, !PT ;  /* 0x0000000bff0c7212 */ /* 0x000fe400078e33ff */
[----:B------:R-:W-:Y:S02]  /*1310*/  SHF.L.W.U32.HI R8, R8, 0x2, R9 ;  /* 0x0000000208087819 */ /* 0x000fe40000010e09 */
[----:B------:R-:W-:Y:S02]  /*1320*/  LOP3.LUT R13, RZ, R16, RZ, 0x33, !PT ;  /* 0x00000010ff0d7212 */ /* 0x000fe400078e33ff */
[----:B------:R-:W-:Y:S02]  /*1330*/  IADD3.X R14, P0, PT, RZ, R12, RZ, P0, !PT ;  /* 0x0000000cff0e7210 */ /* 0x000fe4000071e4ff */
[----:B------:R-:W-:Y:S02]  /*1340*/  LOP3.LUT R12, RZ, R8, RZ, 0x33, !PT ;  /* 0x00000008ff0c7212 */ /* 0x000fe400078e33ff */
[----:B------:R-:W-:-:S02]  /*1350*/  IADD3.X R15, P1, PT, RZ, R13, RZ, P0, !PT ;  /* 0x0000000dff0f7210 */ /* 0x000fc4000073e4ff */
[----:B------:R-:W-:-:S03]  /*1360*/  ISETP.GT.U32.AND P2, PT, R16, -0x1, PT ;  /* 0xffffffff1000780c */ /* 0x000fc60003f44070 */
[----:B------:R-:W-:Y:S01]  /*1370*/  IMAD.X R13, RZ, RZ, R12, P1 ;  /* 0x000000ffff0d7224 */ /* 0x000fe200008e060c */
[----:B------:R-:W-:-:S04]  /*1380*/  ISETP.GT.AND.EX P0, PT, R8, -0x1, PT, P2 ;  /* 0xffffffff0800780c */ /* 0x000fc80003f04320 */
[----:B------:R-:W-:Y:S02]  /*1390*/  SEL R13, R8, R13, P0 ;  /* 0x0000000d080d7207 */ /* 0x000fe40000000000 */
[----:B------:R-:W-:Y:S02]  /*13a0*/  SEL R16, R16, R15, P0 ;  /* 0x0000000f10107207 */ /* 0x000fe40000000000 */
[----:B------:R-:W-:-:S04]  /*13b0*/  ISETP.NE.U32.AND P1, PT, R13, RZ, PT ;  /* 0x000000ff0d00720c */ /* 0x000fc80003f25070 */
[----:B------:R-:W-:Y:S01]  /*13c0*/  SEL R15, R16, R13, !P1 ;  /* 0x0000000d100f7207 */ /* 0x000fe20004800000 */
[----:B------:R-:W-:-:S05]  /*13d0*/  @!P0 IMAD.MOV R10, RZ, RZ, -R10 ;  /* 0x000000ffff0a8224 */ /* 0x000fca00078e0a0a */
[----:B------:R-:W0:Y:S02]  /*13e0*/  FLO.U32 R15, R15 ;  /* 0x0000000f000f7300 */ /* 0x000e2400000e0000 */
[C---:B0-----:R-:W-:Y:S02]  /*13f0*/  IADD3 R17, PT, PT, -R15.reuse, 0x1f, RZ ;  /* 0x0000001f0f117810 */ /* 0x041fe40007ffe1ff */
[----:B------:R-:W-:-:S03]  /*1400*/  IADD3 R12, PT, PT, -R15, 0x3f, RZ ;  /* 0x0000003f0f0c7810 */ /* 0x000fc60007ffe1ff */
[----:B------:R-:W-:Y:S01]  /*1410*/  @P1 IMAD.MOV R12, RZ, RZ, R17 ;  /* 0x000000ffff0c1224 */ /* 0x000fe200078e0211 */
[----:B------:R-:W-:-:S04]  /*1420*/  SEL R17, R11, R14, P0 ;  /* 0x0000000e0b117207 */ /* 0x000fc80000000000 */
[----:B------:R-:W-:-:S13]  /*1430*/  ISETP.NE.AND P1, PT, R12, RZ, PT ;  /* 0x000000ff0c00720c */ /* 0x000fda0003f25270 */
[----:B------:R-:W-:Y:S05]  /*1440*/  @!P1 BRA `(.L_x_14) ;  /* 0x0000000000289947 */ /* 0x000fea0003800000 */
[----:B------:R-:W-:Y:S02]  /*1450*/  LOP3.LUT R11, R12, 0x3f, RZ, 0xc0, !PT ;  /* 0x0000003f0c0b7812 */ /* 0x000fe400078ec0ff */
[--C-:B------:R-:W-:Y:S02]  /*1460*/  SHF.R.U64 R15, R10, 0x1, R17.reuse ;  /* 0x000000010a0f7819 */ /* 0x100fe40000001211 */
[----:B------:R-:W-:Y:S02]  /*1470*/  SHF.R.U32.HI R17, RZ, 0x1, R17 ;  /* 0x00000001ff117819 */ /* 0x000fe40000011611 */
[----:B------:R-:W-:Y:S02]  /*1480*/  LOP3.LUT R10, R12, 0x3f, RZ, 0xc, !PT ;  /* 0x0000003f0c0a7812 */ /* 0x000fe400078e0cff */
[CC--:B------:R-:W-:Y:S02]  /*1490*/  SHF.L.U64.HI R13, R16.reuse, R11.reuse, R13 ;  /* 0x0000000b100d7219 */ /* 0x0c0fe4000001020d */
[----:B------:R-:W-:-:S02]  /*14a0*/  SHF.L.U32 R11, R16, R11, RZ ;  /* 0x0000000b100b7219 */ /* 0x000fc400000006ff */
[-CC-:B------:R-:W-:Y:S02]  /*14b0*/  SHF.R.U64 R16, R15, R10.reuse, R17.reuse ;  /* 0x0000000a0f107219 */ /* 0x180fe40000001211 */
[----:B------:R-:W-:Y:S02]  /*14c0*/  SHF.R.U32.HI R10, RZ, R10, R17 ;  /* 0x0000000aff0a7219 */ /* 0x000fe40000011611 */
[----:B------:R-:W-:Y:S02]  /*14d0*/  LOP3.LUT R16, R11, R16, RZ, 0xfc, !PT ;  /* 0x000000100b107212 */ /* 0x000fe400078efcff */
[----:B------:R-:W-:-:S07]  /*14e0*/  LOP3.LUT R13, R13, R10, RZ, 0xfc, !PT ;  /* 0x0000000a0d0d7212 */ /* 0x000fce00078efcff */
.L_x_14:
[----:B------:R-:W-:Y:S05]  /*14f0*/  BSYNC.RECONVERGENT B2 ;  /* 0x0000000000027941 */ /* 0x000fea0003800200 */
.L_x_13:
[----:B------:R-:W-:-:S04]  /*1500*/  IMAD.WIDE.U32 R14, R16, 0x2168c235, RZ ;  /* 0x2168c235100e7825 */ /* 0x000fc800078e00ff */
[----:B------:R-:W-:Y:S01]  /*1510*/  IMAD.MOV.U32 R10, RZ, RZ, R15 ;  /* 0x000000ffff0a7224 */ /* 0x000fe200078e000f */
[----:B------:R-:W-:Y:S01]  /*1520*/  IADD3 RZ, P1, PT, R14, R14, RZ ;  /* 0x0000000e0eff7210 */ /* 0x000fe20007f3e0ff */
[----:B------:R-:W-:Y:S02]  /*1530*/  IMAD.MOV.U32 R11, RZ, RZ, RZ ;  /* 0x000000ffff0b7224 */ /* 0x000fe400078e00ff */
[----:B------:R-:W-:-:S04]  /*1540*/  IMAD.HI.U32 R15, R13, -0x36f0255e, RZ ;  /* 0xc90fdaa20d0f7827 */ /* 0x000fc800078e00ff */
[----:B------:R-:W-:-:S04]  /*1550*/  IMAD.WIDE.U32 R10, R16, -0x36f0255e, R10 ;  /* 0xc90fdaa2100a7825 */ /* 0x000fc800078e000a */
[C---:B------:R-:W-:Y:S02]  /*1560*/  IMAD R17, R13.reuse, -0x36f0255e, RZ ;  /* 0xc90fdaa20d117824 */ /* 0x040fe400078e02ff */
[----:B------:R-:W-:-:S04]  /*1570*/  IMAD.WIDE.U32 R10, P2, R13, 0x2168c235, R10 ;  /* 0x2168c2350d0a7825 */ /* 0x000fc8000784000a */
[----:B------:R-:W-:Y:S01]  /*1580*/  IMAD.X R13, RZ, RZ, R15, P2 ;  /* 0x000000ffff0d7224 */ /* 0x000fe200010e060f */
[----:B------:R-:W-:Y:S02]  /*1590*/  IADD3 R11, P2, PT, R17, R11, RZ ;  /* 0x0000000b110b7210 */ /* 0x000fe40007f5e0ff */
[----:B------:R-:W-:Y:S02]  /*15a0*/  IADD3.X RZ, P1, PT, R10, R10, RZ, P1, !PT ;  /* 0x0000000a0aff7210 */ /* 0x000fe40000f3e4ff */
[C---:B------:R-:W-:Y:S01]  /*15b0*/  ISETP.GT.U32.AND P3, PT, R11.reuse, RZ, PT ;  /* 0x000000ff0b00720c */ /* 0x040fe20003f64070 */
[----:B------:R-:W-:Y:S01]  /*15c0*/  IMAD.X R13, RZ, RZ, R13, P2 ;  /* 0x000000ffff0d7224 */ /* 0x000fe200010e060d */
[----:B------:R-:W-:-:S04]  /*15d0*/  IADD3.X R10, P2, PT, R11, R11, RZ, P1, !PT ;  /* 0x0000000b0b0a7210 */ /* 0x000fc80000f5e4ff */
[C---:B------:R-:W-:Y:S01]  /*15e0*/  ISETP.GT.AND.EX P1, PT, R13.reuse, RZ, PT, P3 ;  /* 0x000000ff0d00720c */ /* 0x040fe20003f24330 */
[----:B------:R-:W-:-:S03]  /*15f0*/  IMAD.X R14, R13, 0x1, R13, P2 ;  /* 0x000000010d0e7824 */ /* 0x000fc600010e060d */
[----:B------:R-:W-:Y:S02]  /*1600*/  SEL R11, R10, R11, P1 ;  /* 0x0000000b0a0b7207 */ /* 0x000fe40000800000 */
[----:B------:R-:W-:Y:S02]  /*1610*/  SEL R14, R14, R13, P1 ;  /* 0x0000000d0e0e7207 */ /* 0x000fe40000800000 */
[----:B------:R-:W-:Y:S02]  /*1620*/  IADD3 R11, P2, PT, R11, 0x1, RZ ;  /* 0x000000010b0b7810 */ /* 0x000fe40007f5e0ff */
[----:B------:R-:W-:Y:S02]  /*1630*/  SEL R13, RZ, 0xffffffff, !P1 ;  /* 0xffffffffff0d7807 */ /* 0x000fe40004800000 */
[----:B------:R-:W-:Y:S01]  /*1640*/  LOP3.LUT P1, R10, R18, 0x80000000, RZ, 0xc0, !PT ;  /* 0x80000000120a7812 */ /* 0x000fe2000782c0ff */
[----:B------:R-:W-:Y:S02]  /*1650*/  IMAD.X R14, RZ, RZ, R14, P2 ;  /* 0x000000ffff0e7224 */ /* 0x000fe400010e060e */
[----:B------:R-:W-:Y:S01]  /*1660*/  IMAD.IADD R13, R13, 0x1, -R12 ;  /* 0x000000010d0d7824 */ /* 0x000fe200078e0a0c */
[----:B------:R-:W-:-:S02]  /*1670*/  @!P0 LOP3.LUT R10, R10, 0x80000000, RZ, 0x3c, !PT ;  /* 0x800000000a0a8812 */ /* 0x000fc400078e3cff */
[----:B------:R-:W-:-:S04]  /*1680*/  SHF.R.U64 R11, R11, 0xa, R14 ;  /* 0x0000000a0b0b7819 */ /* 0x000fc8000000120e */
[----:B------:R-:W-:-:S04]  /*1690*/  IADD3 R11, P2, PT, R11, 0x1, RZ ;  /* 0x000000010b0b7810 */ /* 0x000fc80007f5e0ff */
[----:B------:R-:W-:-:S04]  /*16a0*/  LEA.HI.X R14, R14, RZ, RZ, 0x16, P2 ;  /* 0x000000ff0e0e7211 */ /* 0x000fc800010fb4ff */
[--C-:B------:R-:W-:Y:S02]  /*16b0*/  SHF.R.U64 R12, R11, 0x1, R14.reuse ;  /* 0x000000010b0c7819 */ /* 0x100fe4000000120e */
[----:B------:R-:W-:Y:S01]  /*16c0*/  SHF.R.U32.HI R11, RZ, 0x1e, R9 ;  /* 0x0000001eff0b7819 */ /* 0x000fe20000011609 */
[----:B------:R-:W-:Y:S01]  /*16d0*/  IMAD.SHL.U32 R9, R13, 0x100000, RZ ;  /* 0x001000000d097824 */ /* 0x000fe200078e00ff */
[----:B------:R-:W-:Y:S02]  /*16e0*/  SHF.R.U32.HI R14, RZ, 0x1, R14 ;  /* 0x00000001ff0e7819 */ /* 0x000fe4000001160e */
[----:B------:R-:W-:Y:S02]  /*16f0*/  IADD3 R12, P2, P3, RZ, RZ, R12 ;  /* 0x000000ffff0c7210 */ /* 0x000fe40007b5e00c */
[----:B------:R-:W-:Y:S02]  /*1700*/  LEA.HI R8, R8, R11, RZ, 0x1 ;  /* 0x0000000b08087211 */ /* 0x000fe400078f08ff */
[----:B------:R-:W-:-:S03]  /*1710*/  IADD3.X R9, PT, PT, R9, 0x3fe00000, R14, P2, P3 ;  /* 0x3fe0000009097810 */ /* 0x000fc600017e640e */
[----:B------:R-:W-:Y:S01]  /*1720*/  @P1 IMAD.MOV R8, RZ, RZ, -R8 ;  /* 0x000000ffff081224 */ /* 0x000fe200078e0a08 */
[----:B------:R-:W-:-:S07]  /*1730*/  LOP3.LUT R13, R9, R10, RZ, 0xfc, !PT ;  /* 0x0000000a090d7212 */ /* 0x000fce00078efcff */
.L_x_8:
[----:B------:R-:W-:-:S04]  /*1740*/  IMAD.MOV.U32 R25, RZ, RZ, 0x0 ;  /* 0x00000000ff197424 */ /* 0x000fc800078e00ff */
[----:B------:R-:W-:Y:S05]  /*1750*/  RET.REL.NODEC R24 `(_Z30compute_residuals_and_jacobianPKdS0_S0_PdS1_i) ;  /* 0xffffffe818287950 */ /* 0x000fea0003c3ffff */
.L_x_15:
[----:B------:R-:W-:-:S00]  /*1760*/  BRA `(.L_x_15) ;  /* 0xfffffffc00fc7947 */ /* 0x000fc0000383ffff */
[----:B------:R-:W-:-:S00]  /*1770*/  NOP ;  /* 0x0000000000007918 */ /* 0x000fc00000000000 */
        /* <DEDUP_REMOVED lines=8> */
.L_x_16:


//--------------------- .nv.global.init           --------------------------
	.section	.nv.global.init,"aw",@progbits
	.align	16
.nv.global.init:
	.type		__cudart_sin_cos_coeffs,@object
	.size		__cudart_sin_cos_coeffs,(__cudart_i2opi_d - __cudart_sin_cos_coeffs)
__cudart_sin_cos_coeffs:
        /*0000*/ 	.byte	0x46, 0xd2, 0xb0, 0x2c, 0xf1, 0xe5, 0x5a, 0xbe, 0x92, 0xe3, 0xac, 0x69, 0xe3, 0x1d, 0xc7, 0x3e
        /*0010*/ 	.byte	0xa1, 0x62, 0xdb, 0x19, 0xa0, 0x01, 0x2a, 0xbf, 0x18, 0x08, 0x11, 0x11, 0x11, 0x11, 0x81, 0x3f
        /*0020*/ 	.byte	0x54, 0x55, 0x55, 0x55, 0x55, 0x55, 0xc5, 0xbf, 0x00, 0x00, 0x00, 0x00, 0x00, 0x00, 0x00, 0x00
        /*0030*/ 	.byte	0x00, 0x00, 0x00, 0x00, 0x00, 0x00, 0x00, 0x00, 0x64, 0x81, 0xfd, 0x20, 0x83, 0xff, 0xa8, 0xbd
        /*0040*/ 	.byte	0x28, 0x85, 0xef, 0xc1, 0xa7, 0xee, 0x21, 0x3e, 0xd9, 0xe6, 0x06, 0x8e, 0x4f, 0x7e, 0x92, 0xbe
        /*0050*/ 	.byte	0xe9, 0xbc, 0xdd, 0x19, 0xa0, 0x01, 0xfa, 0x3e, 0x47, 0x5d, 0xc1, 0x16, 0x6c, 0xc1, 0x56, 0xbf
        /*0060*/ 	.byte	0x51, 0x55, 0x55, 0x55, 0x55, 0x55, 0xa5, 0x3f, 0x00, 0x00, 0x00, 0x00, 0x00, 0x00, 0xe0, 0xbf
        /*0070*/ 	.byte	0x00, 0x00, 0x00, 0x00, 0x00, 0x00, 0xf0, 0x3f, 0x00, 0x00, 0x00, 0x00, 0x00, 0x00, 0x00, 0x00
	.type		__cudart_i2opi_d,@object
	.size		__cudart_i2opi_d,(.L_0 - __cudart_i2opi_d)
__cudart_i2opi_d:
        /* <DEDUP_REMOVED lines=9> */
.L_0:


//--------------------- .nv.shared.reserved.0     --------------------------
	.section	.nv.shared.reserved.0,"aw",@nobits
	.weak		__nv_reservedSMEM_offset_0_alias
	.size		__nv_reservedSMEM_offset_0_alias, 0, 64
	.other		__nv_reservedSMEM_offset_0_alias,@"STO_CUDA_RESERVED_SHARED STV_DEFAULT"
__nv_reservedSMEM_offset_0_alias:
	.zero		0
	.zero		64


//--------------------- .nv.constant0._Z30compute_residuals_and_jacobianPKdS0_S0_PdS1_i --------------------------
	.section	.nv.constant0._Z30compute_residuals_and_jacobianPKdS0_S0_PdS1_i,"a",@progbits
	.sectionflags	@""
	.align	4
.nv.constant0._Z30compute_residuals_and_jacobianPKdS0_S0_PdS1_i:
	.zero		940


//--------------------- SYMBOLS --------------------------

	.type		.nv.reservedSmem.offset0,@object
	.size		.nv.reservedSmem.offset0,0x4
